	.target	sm_90a

	.elftype	@"ET_EXEC"


//--------------------- .note.nv.tkinfo           --------------------------
	.section	.note.nv.tkinfo,"",@"SHT_NOTE"
	.sectionflags	@"SHF_NOTE_NV_TKINFO"
	.tkinfo
        /*0018*/ 	.word	0x00000002
        /*0030*/ 	.string	""
        /*0030*/ 	.string	"ptxas"
        /*0030*/ 	.string	"Cuda compilation tools, release 13.0, V13.0.88"
        /*0030*/ 	.string	"Build cuda_13.0.r13.0/compiler.36424714_0"
        /*0030*/ 	.string	"-v  -suppress-debug-info  -lineinfo  -arch sm_90a "



//--------------------- .note.nv.cuinfo           --------------------------
	.section	.note.nv.cuinfo,"",@"SHT_NOTE"
	.sectionflags	@"SHF_NOTE_NV_CUINFO"
        /*0018*/ 	.short	0x0002
        /*001a*/ 	.short	0x005a
        /*001c*/ 	.short	0x0082
	.zero		2


//--------------------- .nv.info                  --------------------------
	.section	.nv.info,"",@"SHT_CUDA_INFO"
	.align	4


	//----- nvinfo : EIATTR_REGCOUNT
	.align		4
        /*0000*/ 	.byte	0x04, 0x2f
        /*0002*/ 	.short	(.L_1 - .L_0)
	.align		4
.L_0:
        /*0004*/ 	.word	index@(matmul_kernel)
        /*0008*/ 	.word	0x00000040


	//----- nvinfo : EIATTR_FRAME_SIZE
	.align		4
.L_1:
        /*000c*/ 	.byte	0x04, 0x11
        /*000e*/ 	.short	(.L_3 - .L_2)
	.align		4
.L_2:
        /*0010*/ 	.word	index@(matmul_kernel)
        /*0014*/ 	.word	0x00000000


	//----- nvinfo : EIATTR_MIN_STACK_SIZE
	.align		4
.L_3:
        /*0018*/ 	.byte	0x04, 0x12
        /*001a*/ 	.short	(.L_5 - .L_4)
	.align		4
.L_4:
        /*001c*/ 	.word	index@(matmul_kernel)
        /*0020*/ 	.word	0x00000000
.L_5:


//--------------------- .nv.compat                --------------------------
	.section	.nv.compat,"",@"SHT_CUDA_COMPAT_INFO"
	.align	4
        /*0000*/ 	.byte	0x02, 0x09, 0x01, 0x00, 0x02, 0x02, 0x04, 0x00, 0x02, 0x05, 0x05, 0x00, 0x03, 0x07, 0x01, 0x01
        /*0010*/ 	.byte	0x02, 0x03, 0x00, 0x00, 0x02, 0x06, 0x01, 0x00, 0x04, 0x0b, 0x08, 0x00, 0x00, 0x00, 0x00, 0x00
        /*0020*/ 	.byte	0x00, 0x00, 0x00, 0x00


//--------------------- .nv.info.matmul_kernel    --------------------------
	.section	.nv.info.matmul_kernel,"",@"SHT_CUDA_INFO"
	.sectionflags	@""
	.align	4


	//----- nvinfo : EIATTR_CUDA_API_VERSION
	.align		4
        /*0000*/ 	.byte	0x04, 0x37
        /*0002*/ 	.short	(.L_7 - .L_6)
.L_6:
        /*0004*/ 	.word	0x00000082


	//----- nvinfo : EIATTR_KPARAM_INFO
	.align		4
.L_7:
        /*0008*/ 	.byte	0x04, 0x17
        /*000a*/ 	.short	(.L_9 - .L_8)
.L_8:
        /*000c*/ 	.word	0x00000000
        /*0010*/ 	.short	0x000d
        /*0012*/ 	.short	0x0048
        /*0014*/ 	.byte	0x00, 0xf4, 0x21, 0x00


	//----- nvinfo : EIATTR_KPARAM_INFO
	.align		4
.L_9:
        /*0018*/ 	.byte	0x04, 0x17
        /*001a*/ 	.short	(.L_11 - .L_10)
.L_10:
        /*001c*/ 	.word	0x00000000
        /*0020*/ 	.short	0x000c
        /*0022*/ 	.short	0x0040
        /*0024*/ 	.byte	0x00, 0xf4, 0x21, 0x00


	//----- nvinfo : EIATTR_KPARAM_INFO
	.align		4
.L_11:
        /*0028*/ 	.byte	0x04, 0x17
        /*002a*/ 	.short	(.L_13 - .L_12)
.L_12:
        /*002c*/ 	.word	0x00000000
        /*0030*/ 	.short	0x000b
        /*0032*/ 	.short	0x0038
        /*0034*/ 	.byte	0x00, 0xf0, 0x11, 0x00


	//----- nvinfo : EIATTR_KPARAM_INFO
	.align		4
.L_13:
        /*0038*/ 	.byte	0x04, 0x17
        /*003a*/ 	.short	(.L_15 - .L_14)
.L_14:
        /*003c*/ 	.word	0x00000000
        /*0040*/ 	.short	0x000a
        /*0042*/ 	.short	0x0034
        /*0044*/ 	.byte	0x00, 0xf0, 0x11, 0x00


	//----- nvinfo : EIATTR_KPARAM_INFO
	.align		4
.L_15:
        /*0048*/ 	.byte	0x04, 0x17
        /*004a*/ 	.short	(.L_17 - .L_16)
.L_16:
        /*004c*/ 	.word	0x00000000
        /*0050*/ 	.short	0x0009
        /*0052*/ 	.short	0x0030
        /*0054*/ 	.byte	0x00, 0xf0, 0x11, 0x00


	//----- nvinfo : EIATTR_KPARAM_INFO
	.align		4
.L_17:
        /*0058*/ 	.byte	0x04, 0x17
        /*005a*/ 	.short	(.L_19 - .L_18)
.L_18:
        /*005c*/ 	.word	0x00000000
        /*0060*/ 	.short	0x0008
        /*0062*/ 	.short	0x002c
        /*0064*/ 	.byte	0x00, 0xf0, 0x11, 0x00


	//----- nvinfo : EIATTR_KPARAM_INFO
	.align		4
.L_19:
        /*0068*/ 	.byte	0x04, 0x17
        /*006a*/ 	.short	(.L_21 - .L_20)
.L_20:
        /*006c*/ 	.word	0x00000000
        /*0070*/ 	.short	0x0007
        /*0072*/ 	.short	0x0028
        /*0074*/ 	.byte	0x00, 0xf0, 0x11, 0x00


	//----- nvinfo : EIATTR_KPARAM_INFO
	.align		4
.L_21:
        /*0078*/ 	.byte	0x04, 0x17
        /*007a*/ 	.short	(.L_23 - .L_22)
.L_22:
        /*007c*/ 	.word	0x00000000
        /*0080*/ 	.short	0x0006
        /*0082*/ 	.short	0x0024
        /*0084*/ 	.byte	0x00, 0xf0, 0x11, 0x00


	//----- nvinfo : EIATTR_KPARAM_INFO
	.align		4
.L_23:
        /*0088*/ 	.byte	0x04, 0x17
        /*008a*/ 	.short	(.L_25 - .L_24)
.L_24:
        /*008c*/ 	.word	0x00000000
        /*0090*/ 	.short	0x0005
        /*0092*/ 	.short	0x0020
        /*0094*/ 	.byte	0x00, 0xf0, 0x11, 0x00


	//----- nvinfo : EIATTR_KPARAM_INFO
	.align		4
.L_25:
        /*0098*/ 	.byte	0x04, 0x17
        /*009a*/ 	.short	(.L_27 - .L_26)
.L_26:
        /*009c*/ 	.word	0x00000000
        /*00a0*/ 	.short	0x0004
        /*00a2*/ 	.short	0x001c
        /*00a4*/ 	.byte	0x00, 0xf0, 0x11, 0x00


	//----- nvinfo : EIATTR_KPARAM_INFO
	.align		4
.L_27:
        /*00a8*/ 	.byte	0x04, 0x17
        /*00aa*/ 	.short	(.L_29 - .L_28)
.L_28:
        /*00ac*/ 	.word	0x00000000
        /*00b0*/ 	.short	0x0003
        /*00b2*/ 	.short	0x0018
        /*00b4*/ 	.byte	0x00, 0xf0, 0x11, 0x00


	//----- nvinfo : EIATTR_KPARAM_INFO
	.align		4
.L_29:
        /*00b8*/ 	.byte	0x04, 0x17
        /*00ba*/ 	.short	(.L_31 - .L_30)
.L_30:
        /*00bc*/ 	.word	0x00000000
        /*00c0*/ 	.short	0x0002
        /*00c2*/ 	.short	0x0010
        /*00c4*/ 	.byte	0x00, 0xf4, 0x21, 0x00


	//----- nvinfo : EIATTR_KPARAM_INFO
	.align		4
.L_31:
        /*00c8*/ 	.byte	0x04, 0x17
        /*00ca*/ 	.short	(.L_33 - .L_32)
.L_32:
        /*00cc*/ 	.word	0x00000000
        /*00d0*/ 	.short	0x0001
        /*00d2*/ 	.short	0x0008
        /*00d4*/ 	.byte	0x00, 0xf4, 0x21, 0x00


	//----- nvinfo : EIATTR_KPARAM_INFO
	.align		4
.L_33:
        /*00d8*/ 	.byte	0x04, 0x17
        /*00da*/ 	.short	(.L_35 - .L_34)
.L_34:
        /*00dc*/ 	.word	0x00000000
        /*00e0*/ 	.short	0x0000
        /*00e2*/ 	.short	0x0000
        /*00e4*/ 	.byte	0x00, 0xf4, 0x21, 0x00


	//----- nvinfo : EIATTR_SPARSE_MMA_MASK
	.align		4
.L_35:
        /*00e8*/ 	.byte	0x03, 0x50
        /*00ea*/ 	.short	0x0000


	//----- nvinfo : EIATTR_MAXREG_COUNT
	.align		4
        /*00ec*/ 	.byte	0x03, 0x1b
        /*00ee*/ 	.short	0x0080


	//----- nvinfo : EIATTR_NUM_BARRIERS
	.align		4
        /*00f0*/ 	.byte	0x02, 0x4c
        /*00f2*/ 	.byte	0x01
	.zero		1


	//----- nvinfo : EIATTR_MERCURY_ISA_VERSION
	.align		4
        /*00f4*/ 	.byte	0x03, 0x5f
        /*00f6*/ 	.short	0x0101


	//----- nvinfo : EIATTR_EXIT_INSTR_OFFSETS
	.align		4
        /*00f8*/ 	.byte	0x04, 0x1c
        /*00fa*/ 	.short	(.L_37 - .L_36)


	//   ....[0]....
.L_36:
        /*00fc*/ 	.word	0x000035d0


	//   ....[1]....
        /*0100*/ 	.word	0x000035f0


	//----- nvinfo : EIATTR_REQNTID
	.align		4
.L_37:
        /*0104*/ 	.byte	0x04, 0x10
        /*0106*/ 	.short	(.L_39 - .L_38)
.L_38:
        /*0108*/ 	.word	0x00000200
        /*010c*/ 	.word	0x00000001
        /*0110*/ 	.word	0x00000001


	//----- nvinfo : EIATTR_CBANK_PARAM_SIZE
	.align		4
.L_39:
        /*0114*/ 	.byte	0x03, 0x19
        /*0116*/ 	.short	0x0050


	//----- nvinfo : EIATTR_PARAM_CBANK
	.align		4
        /*0118*/ 	.byte	0x04, 0x0a
        /*011a*/ 	.short	(.L_41 - .L_40)
	.align		4
.L_40:
        /*011c*/ 	.word	index@(.nv.constant0.matmul_kernel)
        /*0120*/ 	.short	0x0210
        /*0122*/ 	.short	0x0050


	//----- nvinfo : EIATTR_SW_WAR
	.align		4
.L_41:
        /*0124*/ 	.byte	0x04, 0x36
        /*0126*/ 	.short	(.L_43 - .L_42)
.L_42:
        /*0128*/ 	.word	0x00000008
.L_43:


//--------------------- .nv.callgraph             --------------------------
	.section	.nv.callgraph,"",@"SHT_CUDA_CALLGRAPH"
	.align	4
	.sectionentsize	8
	.align		4
        /*0000*/ 	.word	0x00000000
	.align		4
        /*0004*/ 	.word	0xffffffff
	.align		4
        /*0008*/ 	.word	0x00000000
	.align		4
        /*000c*/ 	.word	0xfffffffe
	.align		4
        /*0010*/ 	.word	0x00000000
	.align		4
        /*0014*/ 	.word	0xfffffffd
	.align		4
        /*0018*/ 	.word	0x00000000
	.align		4
        /*001c*/ 	.word	0xfffffffc


//--------------------- .text.matmul_kernel       --------------------------
	.section	.text.matmul_kernel,"ax",@progbits
	.align	128
        .global         matmul_kernel
        .type           matmul_kernel,@function
        .size           matmul_kernel,(.L_x_3 - matmul_kernel)
        .other          matmul_kernel,@"STO_CUDA_ENTRY STV_DEFAULT"
matmul_kernel:
.text.matmul_kernel:
[----:B------:R-:W-:Y:S08]  /*0000*/  LDC R1, c[0x0][0x28] ;  /* 0x00000a00ff017b82 */ /* 0x000ff00000000800 */
[----:B------:R-:W0:Y:S01]  /*0010*/  LDC.64 R32, c[0x0][0x228] ;  /* 0x00008a00ff207b82 */ /* 0x000e220000000a00 */
[----:B------:R-:W1:Y:S01]  /*0020*/  S2R R5, SR_CTAID.X ;  /* 0x0000000000057919 */ /* 0x000e620000002500 */
[----:B------:R-:W-:Y:S01]  /*0030*/  ULDC UR9, c[0x0][0x230] ;  /* 0x00008c0000097ab9 */ /* 0x000fe20000000800 */
[----:B------:R-:W-:Y:S01]  /*0040*/  UMOV UR22, 0x400 ;  /* 0x0000040000167882 */ /* 0x000fe20000000000 */
[----:B------:R-:W-:Y:S01]  /*0050*/  UIADD3 UR9, UR9, 0x7f, URZ ;  /* 0x0000007f09097890 */ /* 0x000fe2000fffe03f */
[----:B------:R-:W-:Y:S01]  /*0060*/  CS2R R24, SRZ ;  /* 0x0000000000187805 */ /* 0x000fe2000001ff00 */
[----:B------:R-:W-:Y:S01]  /*0070*/  ULDC.64 UR32, c[0x0][0x208] ;  /* 0x0000820000207ab9 */ /* 0x000fe20000000a00 */
[----:B------:R-:W-:Y:S01]  /*0080*/  CS2R R26, SRZ ;  /* 0x00000000001a7805 */ /* 0x000fe2000001ff00 */
[----:B------:R-:W2:Y:S01]  /*0090*/  S2UR UR4, SR_CgaCtaId ;  /* 0x00000000000479c3 */ /* 0x000ea20000008800 */
[----:B------:R-:W-:Y:S01]  /*00a0*/  UISETP.GE.AND UP0, UPT, UR9, 0x80, UPT ;  /* 0x000000800900788c */ /* 0x000fe2000bf06270 */
[----:B------:R-:W-:-:S02]  /*00b0*/  CS2R R28, SRZ ;  /* 0x00000000001c7805 */ /* 0x000fc4000001ff00 */
[----:B------:R-:W-:Y:S01]  /*00c0*/  CS2R R30, SRZ ;  /* 0x00000000001e7805 */ /* 0x000fe2000001ff00 */
[----:B0-----:R-:W-:-:S05]  /*00d0*/  VIADD R0, R33, 0x3f ;  /* 0x0000003f21007836 */ /* 0x001fca0000000000 */
[----:B------:R-:W-:Y:S01]  /*00e0*/  SHF.R.S32.HI R3, RZ, 0x1f, R0 ;  /* 0x0000001fff037819 */ /* 0x000fe20000011400 */
[----:B--2---:R-:W-:-:S03]  /*00f0*/  ULEA UR22, UR4, UR22, 0x18 ;  /* 0x0000001604167291 */ /* 0x004fc6000f8ec03f */
[----:B------:R-:W-:Y:S02]  /*0100*/  LEA.HI R3, R3, R0, RZ, 0x6 ;  /* 0x0000000003037211 */ /* 0x000fe400078f30ff */
[----:B-1----:R-:W-:Y:S02]  /*0110*/  IABS R8, R5 ;  /* 0x0000000500087213 */ /* 0x002fe40000000000 */
[----:B------:R-:W-:-:S05]  /*0120*/  SHF.R.S32.HI R3, RZ, 0x6, R3 ;  /* 0x00000006ff037819 */ /* 0x000fca0000011403 */
[----:B------:R-:W-:-:S05]  /*0130*/  IMAD.SHL.U32 R4, R3, 0x8, RZ ;  /* 0x0000000803047824 */ /* 0x000fca00078e00ff */
[-C--:B------:R-:W-:Y:S02]  /*0140*/  IABS R7, R4.reuse ;  /* 0x0000000400077213 */ /* 0x080fe40000000000 */
[----:B------:R-:W-:Y:S02]  /*0150*/  IABS R10, R4 ;  /* 0x00000004000a7213 */ /* 0x000fe40000000000 */
[----:B------:R-:W0:Y:S08]  /*0160*/  I2F.RP R0, R7 ;  /* 0x0000000700007306 */ /* 0x000e300000209400 */
[----:B0-----:R-:W0:Y:S02]  /*0170*/  MUFU.RCP R0, R0 ;  /* 0x0000000000007308 */ /* 0x001e240000001000 */
[----:B0-----:R-:W-:-:S02]  /*0180*/  VIADD R2, R0, 0xffffffe ;  /* 0x0ffffffe00027836 */ /* 0x001fc40000000000 */
[----:B------:R-:W-:-:S04]  /*0190*/  IMAD.MOV R0, RZ, RZ, -R10 ;  /* 0x000000ffff007224 */ /* 0x000fc800078e0a0a */
[----:B------:R0:W1:Y:S02]  /*01a0*/  F2I.FTZ.U32.TRUNC.NTZ R3, R2 ;  /* 0x0000000200037305 */ /* 0x000064000021f000 */
[----:B0-----:R-:W-:Y:S02]  /*01b0*/  IMAD.MOV.U32 R2, RZ, RZ, RZ ;  /* 0x000000ffff027224 */ /* 0x001fe400078e00ff */
[----:B-1----:R-:W-:-:S04]  /*01c0*/  IMAD.MOV R6, RZ, RZ, -R3 ;  /* 0x000000ffff067224 */ /* 0x002fc800078e0a03 */
[----:B------:R-:W-:Y:S02]  /*01d0*/  IMAD R9, R6, R7, RZ ;  /* 0x0000000706097224 */ /* 0x000fe400078e02ff */
[----:B------:R-:W-:Y:S02]  /*01e0*/  IMAD.MOV.U32 R6, RZ, RZ, R8 ;  /* 0x000000ffff067224 */ /* 0x000fe400078e0008 */
[----:B------:R-:W-:-:S06]  /*01f0*/  IMAD.HI.U32 R3, R3, R9, R2 ;  /* 0x0000000903037227 */ /* 0x000fcc00078e0002 */
[----:B------:R-:W-:-:S04]  /*0200*/  IMAD.HI.U32 R3, R3, R6, RZ ;  /* 0x0000000603037227 */ /* 0x000fc800078e00ff */
[----:B------:R-:W-:-:S05]  /*0210*/  IMAD R0, R3, R0, R6 ;  /* 0x0000000003007224 */ /* 0x000fca00078e0206 */
[----:B------:R-:W-:-:S13]  /*0220*/  ISETP.GT.U32.AND P1, PT, R7, R0, PT ;  /* 0x000000000700720c */ /* 0x000fda0003f24070 */
[----:B------:R-:W-:Y:S02]  /*0230*/  @!P1 IMAD.IADD R0, R0, 0x1, -R7 ;  /* 0x0000000100009824 */ /* 0x000fe400078e0a07 */
[----:B------:R-:W-:Y:S01]  /*0240*/  @!P1 VIADD R3, R3, 0x1 ;  /* 0x0000000103039836 */ /* 0x000fe20000000000 */
[----:B------:R-:W-:Y:S02]  /*0250*/  ISETP.NE.AND P1, PT, R4, RZ, PT ;  /* 0x000000ff0400720c */ /* 0x000fe40003f25270 */
[----:B------:R-:W-:Y:S02]  /*0260*/  ISETP.GE.U32.AND P0, PT, R0, R7, PT ;  /* 0x000000070000720c */ /* 0x000fe40003f06070 */
[----:B------:R-:W-:-:S04]  /*0270*/  LOP3.LUT R0, R5, R4, RZ, 0x3c, !PT ;  /* 0x0000000405007212 */ /* 0x000fc800078e3cff */
[----:B------:R-:W-:Y:S01]  /*0280*/  ISETP.GE.AND P2, PT, R0, RZ, PT ;  /* 0x000000ff0000720c */ /* 0x000fe20003f46270 */
[----:B------:R-:W-:-:S06]  /*0290*/  VIADD R0, R32, 0x3f ;  /* 0x0000003f20007836 */ /* 0x000fcc0000000000 */
[----:B------:R-:W-:-:S04]  /*02a0*/  @P0 VIADD R3, R3, 0x1 ;  /* 0x0000000103030836 */ /* 0x000fc80000000000 */
[----:B------:R-:W-:Y:S01]  /*02b0*/  IMAD.MOV.U32 R2, RZ, RZ, R3 ;  /* 0x000000ffff027224 */ /* 0x000fe200078e0003 */
[----:B------:R-:W-:-:S03]  /*02c0*/  SHF.R.S32.HI R3, RZ, 0x1f, R0 ;  /* 0x0000001fff037819 */ /* 0x000fc60000011400 */
[----:B------:R-:W-:Y:S01]  /*02d0*/  @!P2 IMAD.MOV R2, RZ, RZ, -R2 ;  /* 0x000000ffff02a224 */ /* 0x000fe200078e0a02 */
[----:B------:R-:W-:Y:S02]  /*02e0*/  @!P1 LOP3.LUT R2, RZ, R4, RZ, 0x33, !PT ;  /* 0x00000004ff029212 */ /* 0x000fe400078e33ff */
[----:B------:R-:W-:-:S03]  /*02f0*/  LEA.HI R3, R3, R0, RZ, 0x6 ;  /* 0x0000000003037211 */ /* 0x000fc600078f30ff */
[----:B------:R-:W-:Y:S02]  /*0300*/  IMAD.SHL.U32 R6, R2, 0x8, RZ ;  /* 0x0000000802067824 */ /* 0x000fe400078e00ff */
[----:B------:R-:W-:-:S03]  /*0310*/  IMAD.MOV R2, RZ, RZ, -R2 ;  /* 0x000000ffff027224 */ /* 0x000fc600078e0a02 */
[----:B------:R-:W-:Y:S01]  /*0320*/  LEA.HI.SX32 R3, R3, -R6, 0x1a ;  /* 0x8000000603037211 */ /* 0x000fe200078fd2ff */
[----:B------:R-:W-:-:S03]  /*0330*/  IMAD R11, R4, R2, R5 ;  /* 0x00000002040b7224 */ /* 0x000fc600078e0205 */
[----:B------:R-:W-:-:S04]  /*0340*/  VIMNMX R8, R3, 0x8, PT ;  /* 0x0000000803087848 */ /* 0x000fc80003fe0100 */
[-C--:B------:R-:W-:Y:S02]  /*0350*/  IABS R7, R8.reuse ;  /* 0x0000000800077213 */ /* 0x080fe40000000000 */
[----:B------:R-:W-:Y:S02]  /*0360*/  IABS R4, R8 ;  /* 0x0000000800047213 */ /* 0x000fe40000000000 */
[----:B------:R-:W0:Y:S08]  /*0370*/  I2F.RP R0, R7 ;  /* 0x0000000700007306 */ /* 0x000e300000209400 */
[----:B0-----:R-:W0:Y:S02]  /*0380*/  MUFU.RCP R0, R0 ;  /* 0x0000000000007308 */ /* 0x001e240000001000 */
[----:B0-----:R-:W-:-:S02]  /*0390*/  VIADD R3, R0, 0xffffffe ;  /* 0x0ffffffe00037836 */ /* 0x001fc40000000000 */
[----:B------:R-:W-:-:S04]  /*03a0*/  IMAD.MOV R0, RZ, RZ, -R4 ;  /* 0x000000ffff007224 */ /* 0x000fc800078e0a04 */
[----:B------:R-:W0:Y:S02]  /*03b0*/  F2I.FTZ.U32.TRUNC.NTZ R3, R3 ;  /* 0x0000000300037305 */ /* 0x000e24000021f000 */
[----:B0-----:R-:W-:-:S04]  /*03c0*/  IMAD.MOV R9, RZ, RZ, -R3 ;  /* 0x000000ffff097224 */ /* 0x001fc800078e0a03 */
[----:B------:R-:W-:Y:S01]  /*03d0*/  IMAD.MOV.U32 R2, RZ, RZ, R9 ;  /* 0x000000ffff027224 */ /* 0x000fe200078e0009 */
[----:B------:R-:W-:-:S03]  /*03e0*/  IABS R9, R11 ;  /* 0x0000000b00097213 */ /* 0x000fc60000000000 */
[----:B------:R-:W-:Y:S02]  /*03f0*/  IMAD R5, R2, R7, RZ ;  /* 0x0000000702057224 */ /* 0x000fe400078e02ff */
[----:B------:R-:W-:-:S04]  /*0400*/  IMAD.MOV.U32 R2, RZ, RZ, RZ ;  /* 0x000000ffff027224 */ /* 0x000fc800078e00ff */
[----:B------:R-:W-:Y:S01]  /*0410*/  IMAD.HI.U32 R2, R3, R5, R2 ;  /* 0x0000000503027227 */ /* 0x000fe200078e0002 */
[----:B------:R-:W-:-:S04]  /*0420*/  LOP3.LUT R3, R11, R8, RZ, 0x3c, !PT ;  /* 0x000000080b037212 */ /* 0x000fc800078e3cff */
[----:B------:R-:W-:Y:S01]  /*0430*/  ISETP.GE.AND P2, PT, R3, RZ, PT ;  /* 0x000000ff0300720c */ /* 0x000fe20003f46270 */
[----:B------:R-:W-:-:S04]  /*0440*/  IMAD.HI.U32 R2, R2, R9, RZ ;  /* 0x0000000902027227 */ /* 0x000fc800078e00ff */
[----:B------:R-:W-:-:S05]  /*0450*/  IMAD R0, R2, R0, R9 ;  /* 0x0000000002007224 */ /* 0x000fca00078e0209 */
[----:B------:R-:W-:-:S13]  /*0460*/  ISETP.GT.U32.AND P1, PT, R7, R0, PT ;  /* 0x000000000700720c */ /* 0x000fda0003f24070 */
[----:B------:R-:W-:Y:S02]  /*0470*/  @!P1 IMAD.IADD R0, R0, 0x1, -R7 ;  /* 0x0000000100009824 */ /* 0x000fe400078e0a07 */
[----:B------:R-:W-:Y:S01]  /*0480*/  @!P1 VIADD R2, R2, 0x1 ;  /* 0x0000000102029836 */ /* 0x000fe20000000000 */
[----:B------:R-:W-:Y:S02]  /*0490*/  ISETP.NE.AND P1, PT, R8, RZ, PT ;  /* 0x000000ff0800720c */ /* 0x000fe40003f25270 */
[----:B------:R-:W-:Y:S02]  /*04a0*/  ISETP.GE.U32.AND P0, PT, R0, R7, PT ;  /* 0x000000070000720c */ /* 0x000fe40003f06070 */
[----:B------:R-:W0:Y:S11]  /*04b0*/  S2R R0, SR_TID.X ;  /* 0x0000000000007919 */ /* 0x000e360000002100 */
[----:B------:R-:W-:Y:S01]  /*04c0*/  @P0 VIADD R2, R2, 0x1 ;  /* 0x0000000102020836 */ /* 0x000fe20000000000 */
[----:B------:R-:W-:-:S03]  /*04d0*/  PLOP3.LUT P0, PT, PT, PT, UP0, 0x80, 0x0 ;  /* 0x000000000000781c */ /* 0x000fc60003f0f008 */
[----:B------:R-:W-:Y:S01]  /*04e0*/  @!P2 IMAD.MOV R2, RZ, RZ, -R2 ;  /* 0x000000ffff02a224 */ /* 0x000fe200078e0a02 */
[----:B------:R-:W-:-:S05]  /*04f0*/  @!P1 LOP3.LUT R2, RZ, R8, RZ, 0x33, !PT ;  /* 0x00000008ff029212 */ /* 0x000fca00078e33ff */
[----:B------:R-:W-:Y:S02]  /*0500*/  IMAD.MOV R3, RZ, RZ, -R2 ;  /* 0x000000ffff037224 */ /* 0x000fe400078e0a02 */
[----:B------:R-:W-:Y:S02]  /*0510*/  IMAD.SHL.U32 R10, R2, 0x40, RZ ;  /* 0x00000040020a7824 */ /* 0x000fe400078e00ff */
[----:B------:R-:W-:-:S04]  /*0520*/  IMAD R3, R8, R3, R11 ;  /* 0x0000000308037224 */ /* 0x000fc800078e020b */
[----:B------:R-:W-:Y:S01]  /*0530*/  IMAD.IADD R11, R6, 0x1, R3 ;  /* 0x00000001060b7824 */ /* 0x000fe200078e0203 */
[--C-:B0-----:R-:W-:Y:S02]  /*0540*/  SHF.R.U32.HI R4, RZ, 0x6, R0.reuse ;  /* 0x00000006ff047819 */ /* 0x101fe40000011600 */
[----:B------:R-:W-:Y:S02]  /*0550*/  LOP3.LUT R42, R0, 0x3f, RZ, 0xc0, !PT ;  /* 0x0000003f002a7812 */ /* 0x000fe400078ec0ff */
[----:B------:R-:W-:Y:S02]  /*0560*/  R2UR UR8, R4 ;  /* 0x00000000040872ca */ /* 0x000fe400000e0000 */
[----:B------:R-:W-:Y:S01]  /*0570*/  SHF.R.U32.HI R43, RZ, 0x6, R0 ;  /* 0x00000006ff2b7819 */ /* 0x000fe20000011600 */
[----:B------:R-:W-:Y:S01]  /*0580*/  IMAD R11, R11, 0x40, R42 ;  /* 0x000000400b0b7824 */ /* 0x000fe200078e022a */
[C---:B------:R-:W-:Y:S02]  /*0590*/  LOP3.LUT R3, R0.reuse, 0x180, RZ, 0xc0, !PT ;  /* 0x0000018000037812 */ /* 0x040fe400078ec0ff */
[----:B------:R-:W-:-:S02]  /*05a0*/  LOP3.LUT R41, R0, 0x7f, RZ, 0xc0, !PT ;  /* 0x0000007f00297812 */ /* 0x000fc400078ec0ff */
[----:B------:R-:W-:-:S05]  /*05b0*/  SGXT.U32 R43, R43, 0x3 ;  /* 0x000000032b2b781a */ /* 0x000fca0000000000 */
[----:B------:R-:W-:Y:S02]  /*05c0*/  UIADD3 UR18, UR8, 0x8, URZ ;  /* 0x0000000808127890 */ /* 0x000fe4000fffe03f */
[----:B------:R-:W-:Y:S02]  /*05d0*/  UIADD3 UR19, UR8, 0x18, URZ ;  /* 0x0000001808137890 */ /* 0x000fe4000fffe03f */
[----:B------:R-:W-:Y:S02]  /*05e0*/  UIADD3 UR20, UR8, 0x28, URZ ;  /* 0x0000002808147890 */ /* 0x000fe4000fffe03f */
[----:B------:R-:W-:Y:S01]  /*05f0*/  UIADD3 UR21, UR8, 0x38, URZ ;  /* 0x0000003808157890 */ /* 0x000fe2000fffe03f */
[----:B------:R-:W-:Y:S11]  /*0600*/  @!P0 BRA `(.L_x_0) ;  /* 0x0000002800308947 */ /* 0x000ff60003800000 */
[----:B------:R-:W-:Y:S01]  /*0610*/  IABS R15, R32 ;  /* 0x00000020000f7213 */ /* 0x000fe20000000000 */
[----:B------:R-:W-:Y:S01]  /*0620*/  ULDC UR12, c[0x0][0x240] ;  /* 0x00009000000c7ab9 */ /* 0x000fe20000000800 */
[----:B------:R-:W-:Y:S01]  /*0630*/  IABS R4, R33 ;  /* 0x0000002100047213 */ /* 0x000fe20000000000 */
[----:B------:R-:W-:Y:S01]  /*0640*/  ULDC.64 UR4, c[0x0][0x218] ;  /* 0x0000860000047ab9 */ /* 0x000fe20000000a00 */
[----:B------:R-:W0:Y:S01]  /*0650*/  I2F.RP R5, R15 ;  /* 0x0000000f00057306 */ /* 0x000e220000209400 */
[----:B------:R-:W-:Y:S01]  /*0660*/  IABS R12, R11 ;  /* 0x0000000b000c7213 */ /* 0x000fe20000000000 */
[----:B------:R-:W-:Y:S01]  /*0670*/  ULDC UR13, c[0x0][0x234] ;  /* 0x00008d00000d7ab9 */ /* 0x000fe20000000800 */
[----:B------:R-:W-:Y:S01]  /*0680*/  ISETP.GE.AND P3, PT, R11, RZ, PT ;  /* 0x000000ff0b00720c */ /* 0x000fe20003f66270 */
[----:B------:R-:W-:Y:S01]  /*0690*/  ULDC.64 UR6, c[0x0][0x210] ;  /* 0x0000840000067ab9 */ /* 0x000fe20000000a00 */
[----:B------:R-:W-:Y:S01]  /*06a0*/  USHF.R.S32.HI UR10, URZ, 0x1f, UR9 ;  /* 0x0000001f3f0a7899 */ /* 0x000fe20008011409 */
[C---:B------:R-:W-:Y:S01]  /*06b0*/  LOP3.LUT R38, R43.reuse, 0x40, RZ, 0xfc, !PT ;  /* 0x000000402b267812 */ /* 0x040fe200078efcff */
[----:B------:R-:W-:Y:S01]  /*06c0*/  UIADD3 UR17, UR8, 0x48, URZ ;  /* 0x0000004808117890 */ /* 0x000fe2000fffe03f */
[----:B------:R-:W1:Y:S01]  /*06d0*/  I2F.RP R2, R4 ;  /* 0x0000000400027306 */ /* 0x000e620000209400 */
[----:B------:R-:W-:Y:S01]  /*06e0*/  UIADD3 UR16, UR8, 0x58, URZ ;  /* 0x0000005808107890 */ /* 0x000fe2000fffe03f */
[C---:B------:R-:W-:Y:S01]  /*06f0*/  LOP3.LUT R40, R43.reuse, 0x20, RZ, 0xfc, !PT ;  /* 0x000000202b287812 */ /* 0x040fe200078efcff */
[----:B------:R-:W-:Y:S01]  /*0700*/  UIADD3 UR14, UR8, 0x68, URZ ;  /* 0x00000068080e7890 */ /* 0x000fe2000fffe03f */
[----:B------:R-:W-:Y:S01]  /*0710*/  LOP3.LUT R44, R43, 0x10, RZ, 0xfc, !PT ;  /* 0x000000102b2c7812 */ /* 0x000fe200078efcff */
[----:B------:R-:W-:Y:S01]  /*0720*/  UIADD3 UR15, UR8, 0x78, URZ ;  /* 0x00000078080f7890 */ /* 0x000fe2000fffe03f */
[----:B------:R-:W-:-:S02]  /*0730*/  ULDC UR11, c[0x0][0x238] ;  /* 0x00008e00000b7ab9 */ /* 0x000fc40000000800 */
[----:B0-----:R-:W0:Y:S01]  /*0740*/  MUFU.RCP R5, R5 ;  /* 0x0000000500057308 */ /* 0x001e220000001000 */
[----:B------:R-:W-:Y:S01]  /*0750*/  ULEA.HI UR10, UR10, UR9, URZ, 0x7 ;  /* 0x000000090a0a7291 */ /* 0x000fe2000f8f383f */
[----:B------:R-:W-:Y:S01]  /*0760*/  IMAD R38, R38, UR11, RZ ;  /* 0x0000000b26267c24 */ /* 0x000fe2000f8e02ff */
[----:B------:R-:W-:Y:S01]  /*0770*/  UIADD3 UR35, UR22, 0x2000, URZ ;  /* 0x0000200016237890 */ /* 0x000fe2000fffe03f */
[----:B------:R-:W-:Y:S01]  /*0780*/  IMAD R40, R40, UR11, RZ ;  /* 0x0000000b28287c24 */ /* 0x000fe2000f8e02ff */
[----:B------:R-:W-:Y:S02]  /*0790*/  UIMAD UR21, UR21, UR11, URZ ;  /* 0x0000000b151572a4 */ /* 0x000fe4000f8e023f */
[----:B------:R-:W-:Y:S01]  /*07a0*/  IMAD R44, R44, UR11, RZ ;  /* 0x0000000b2c2c7c24 */ /* 0x000fe2000f8e02ff */
[----:B------:R-:W-:Y:S01]  /*07b0*/  UIMAD UR20, UR20, UR11, URZ ;  /* 0x0000000b141472a4 */ /* 0x000fe2000f8e023f */
[----:B-1----:R-:W-:Y:S01]  /*07c0*/  MUFU.RCP R2, R2 ;  /* 0x0000000200027308 */ /* 0x002fe20000001000 */
[----:B------:R-:W-:-:S02]  /*07d0*/  UIMAD UR19, UR19, UR11, URZ ;  /* 0x0000000b131372a4 */ /* 0x000fc4000f8e023f */
[----:B------:R-:W-:Y:S02]  /*07e0*/  UIMAD UR18, UR18, UR11, URZ ;  /* 0x0000000b121272a4 */ /* 0x000fe4000f8e023f */
[----:B------:R-:W-:Y:S02]  /*07f0*/  UIMAD UR17, UR17, UR11, URZ ;  /* 0x0000000b111172a4 */ /* 0x000fe4000f8e023f */
[----:B------:R-:W-:Y:S01]  /*0800*/  UIMAD UR16, UR16, UR11, URZ ;  /* 0x0000000b101072a4 */ /* 0x000fe2000f8e023f */
[----:B0-----:R-:W-:Y:S01]  /*0810*/  VIADD R6, R5, 0xffffffe ;  /* 0x0ffffffe05067836 */ /* 0x001fe20000000000 */
[----:B------:R-:W-:Y:S02]  /*0820*/  UIMAD UR15, UR15, UR11, URZ ;  /* 0x0000000b0f0f72a4 */ /* 0x000fe4000f8e023f */
[----:B------:R-:W-:Y:S01]  /*0830*/  UIMAD UR14, UR14, UR11, URZ ;  /* 0x0000000b0e0e72a4 */ /* 0x000fe2000f8e023f */
[----:B------:R0:W1:Y:S01]  /*0840*/  F2I.FTZ.U32.TRUNC.NTZ R7, R6 ;  /* 0x0000000600077305 */ /* 0x000062000021f000 */
[----:B------:R-:W-:-:S02]  /*0850*/  USHF.L.U32 UR34, UR11, 0x7, URZ ;  /* 0x000000070b227899 */ /* 0x000fc4000800063f */
[----:B------:R-:W-:Y:S01]  /*0860*/  USHF.R.S32.HI UR23, URZ, 0x7, UR10 ;  /* 0x000000073f177899 */ /* 0x000fe2000801140a */
[----:B------:R-:W-:Y:S01]  /*0870*/  ULDC UR61, c[0x0][0x230] ;  /* 0x00008c00003d7ab9 */ /* 0x000fe20000000800 */
[----:B0-----:R-:W-:Y:S02]  /*0880*/  IMAD.MOV.U32 R6, RZ, RZ, RZ ;  /* 0x000000ffff067224 */ /* 0x001fe400078e00ff */
[----:B-1----:R-:W-:-:S04]  /*0890*/  IMAD.MOV R8, RZ, RZ, -R7 ;  /* 0x000000ffff087224 */ /* 0x002fc800078e0a07 */
[----:B------:R-:W-:Y:S02]  /*08a0*/  IMAD R9, R8, R15, RZ ;  /* 0x0000000f08097224 */ /* 0x000fe400078e02ff */
[----:B------:R-:W-:Y:S02]  /*08b0*/  VIADD R8, R2, 0xffffffe ;  /* 0x0ffffffe02087836 */ /* 0x000fe40000000000 */
[----:B------:R-:W-:Y:S01]  /*08c0*/  IMAD.HI.U32 R7, R7, R9, R6 ;  /* 0x0000000907077227 */ /* 0x000fe200078e0006 */
[----:B------:R-:W-:Y:S01]  /*08d0*/  LEA.HI R6, R3, R10, RZ, 0x19 ;  /* 0x0000000a03067211 */ /* 0x000fe200078fc8ff */
[----:B------:R0:W1:Y:S01]  /*08e0*/  F2I.FTZ.U32.TRUNC.NTZ R9, R8 ;  /* 0x0000000800097305 */ /* 0x000062000021f000 */
[----:B------:R-:W-:Y:S02]  /*08f0*/  SHF.R.U32.HI R3, RZ, 0x3, R3 ;  /* 0x00000003ff037819 */ /* 0x000fe40000011603 */
[----:B------:R-:W-:Y:S01]  /*0900*/  IABS R39, R6 ;  /* 0x0000000600277213 */ /* 0x000fe20000000000 */
[----:B------:R-:W-:-:S04]  /*0910*/  IMAD.HI.U32 R7, R7, R12, RZ ;  /* 0x0000000c07077227 */ /* 0x000fc800078e00ff */
[----:B------:R-:W-:Y:S02]  /*0920*/  IMAD.MOV R7, RZ, RZ, -R7 ;  /* 0x000000ffff077224 */ /* 0x000fe400078e0a07 */
[C---:B------:R-:W-:Y:S02]  /*0930*/  VIADD R2, R6.reuse, 0x3c ;  /* 0x0000003c06027836 */ /* 0x040fe40000000000 */
[C---:B------:R-:W-:Y:S02]  /*0940*/  IMAD R12, R15.reuse, R7, R12 ;  /* 0x000000070f0c7224 */ /* 0x040fe400078e020c */
[----:B0-----:R-:W-:Y:S01]  /*0950*/  IMAD.MOV.U32 R8, RZ, RZ, RZ ;  /* 0x000000ffff087224 */ /* 0x001fe200078e00ff */
[----:B------:R-:W-:Y:S01]  /*0960*/  IABS R7, R2 ;  /* 0x0000000200077213 */ /* 0x000fe20000000000 */
[----:B-1----:R-:W-:Y:S01]  /*0970*/  IMAD.MOV R5, RZ, RZ, -R9 ;  /* 0x000000ffff057224 */ /* 0x002fe200078e0a09 */
[----:B------:R-:W-:Y:S01]  /*0980*/  ISETP.GT.U32.AND P0, PT, R15, R12, PT ;  /* 0x0000000c0f00720c */ /* 0x000fe20003f04070 */
[----:B------:R-:W-:Y:S01]  /*0990*/  VIADD R16, R6, 0x38 ;  /* 0x0000003806107836 */ /* 0x000fe20000000000 */
[----:B------:R-:W-:Y:S01]  /*09a0*/  ISETP.GE.AND P4, PT, R2, RZ, PT ;  /* 0x000000ff0200720c */ /* 0x000fe20003f86270 */
[----:B------:R-:W-:-:S02]  /*09b0*/  IMAD R5, R5, R4, RZ ;  /* 0x0000000405057224 */ /* 0x000fc400078e02ff */
[----:B------:R-:W-:Y:S01]  /*09c0*/  VIADD R17, R6, 0x34 ;  /* 0x0000003406117836 */ /* 0x000fe20000000000 */
[----:B------:R-:W-:Y:S01]  /*09d0*/  IABS R13, R16 ;  /* 0x00000010000d7213 */ /* 0x000fe20000000000 */
[----:B------:R-:W-:Y:S01]  /*09e0*/  IMAD.HI.U32 R5, R9, R5, R8 ;  /* 0x0000000509057227 */ /* 0x000fe200078e0008 */
[----:B------:R-:W-:Y:S02]  /*09f0*/  ISETP.GE.AND P1, PT, R16, RZ, PT ;  /* 0x000000ff1000720c */ /* 0x000fe40003f26270 */
[----:B------:R-:W-:Y:S01]  /*0a00*/  IABS R14, R17 ;  /* 0x00000011000e7213 */ /* 0x000fe20000000000 */
[----:B------:R-:W-:Y:S01]  /*0a10*/  VIADD R28, R6, 0x28 ;  /* 0x00000028061c7836 */ /* 0x000fe20000000000 */
[----:B------:R-:W-:Y:S01]  /*0a20*/  ISETP.GE.AND P2, PT, R17, RZ, PT ;  /* 0x000000ff1100720c */ /* 0x000fe20003f46270 */
[----:B------:R-:W-:Y:S02]  /*0a30*/  @!P0 IMAD.IADD R12, R12, 0x1, -R15 ;  /* 0x000000010c0c8824 */ /* 0x000fe400078e0a0f */
[----:B------:R-:W-:Y:S01]  /*0a40*/  IMAD.HI.U32 R2, R5, R7, RZ ;  /* 0x0000000705027227 */ /* 0x000fe200078e00ff */
[----:B------:R-:W-:-:S02]  /*0a50*/  IABS R21, R28 ;  /* 0x0000001c00157213 */ /* 0x000fc40000000000 */
[----:B------:R-:W-:Y:S01]  /*0a60*/  ISETP.GT.U32.AND P0, PT, R15, R12, PT ;  /* 0x0000000c0f00720c */ /* 0x000fe20003f04070 */
[----:B------:R-:W-:-:S04]  /*0a70*/  IMAD.HI.U32 R8, R5, R13, RZ ;  /* 0x0000000d05087227 */ /* 0x000fc800078e00ff */
[----:B------:R-:W-:Y:S02]  /*0a80*/  IMAD.MOV R2, RZ, RZ, -R2 ;  /* 0x000000ffff027224 */ /* 0x000fe400078e0a02 */
[----:B------:R-:W-:-:S04]  /*0a90*/  IMAD.HI.U32 R9, R5, R14, RZ ;  /* 0x0000000e05097227 */ /* 0x000fc800078e00ff */
[----:B------:R-:W-:Y:S02]  /*0aa0*/  IMAD.MOV R8, RZ, RZ, -R8 ;  /* 0x000000ffff087224 */ /* 0x000fe400078e0a08 */
[----:B------:R-:W-:Y:S01]  /*0ab0*/  @!P0 IMAD.IADD R12, R12, 0x1, -R15 ;  /* 0x000000010c0c8824 */ /* 0x000fe200078e0a0f */
[----:B------:R-:W-:Y:S01]  /*0ac0*/  ISETP.NE.AND P0, PT, R32, RZ, PT ;  /* 0x000000ff2000720c */ /* 0x000fe20003f05270 */
[C---:B------:R-:W-:Y:S02]  /*0ad0*/  IMAD R7, R4.reuse, R2, R7 ;  /* 0x0000000204077224 */ /* 0x040fe400078e0207 */
[----:B------:R-:W-:Y:S02]  /*0ae0*/  IMAD.MOV.U32 R2, RZ, RZ, R12 ;  /* 0x000000ffff027224 */ /* 0x000fe400078e000c */
[----:B------:R-:W-:Y:S01]  /*0af0*/  IMAD.MOV R15, RZ, RZ, -R9 ;  /* 0x000000ffff0f7224 */ /* 0x000fe200078e0a09 */
[C---:B------:R-:W-:Y:S01]  /*0b00*/  ISETP.GT.U32.AND P5, PT, R4.reuse, R7, PT ;  /* 0x000000070400720c */ /* 0x040fe20003fa4070 */
[----:B------:R-:W-:-:S02]  /*0b10*/  IMAD R9, R4, R8, R13 ;  /* 0x0000000804097224 */ /* 0x000fc400078e020d */
[----:B------:R-:W-:Y:S02]  /*0b20*/  @!P3 IMAD.MOV R2, RZ, RZ, -R2 ;  /* 0x000000ffff02b224 */ /* 0x000fe400078e0a02 */
[----:B------:R-:W-:Y:S02]  /*0b30*/  VIADD R8, R6, 0x30 ;  /* 0x0000003006087836 */ /* 0x000fe40000000000 */
[----:B------:R-:W-:Y:S01]  /*0b40*/  @!P0 LOP3.LUT R2, RZ, R32, RZ, 0x33, !PT ;  /* 0x00000020ff028212 */ /* 0x000fe200078e33ff */
[C---:B------:R-:W-:Y:S01]  /*0b50*/  IMAD R13, R4.reuse, R15, R14 ;  /* 0x0000000f040d7224 */ /* 0x040fe200078e020e */
[----:B------:R-:W-:Y:S01]  /*0b60*/  ISETP.GT.U32.AND P0, PT, R4, R9, PT ;  /* 0x000000090400720c */ /* 0x000fe20003f04070 */
[----:B------:R-:W-:Y:S01]  /*0b70*/  VIADD R18, R6, 0x24 ;  /* 0x0000002406127836 */ /* 0x000fe20000000000 */
[----:B------:R-:W-:Y:S01]  /*0b80*/  IABS R15, R8 ;  /* 0x00000008000f7213 */ /* 0x000fe20000000000 */
[----:B------:R-:W-:Y:S01]  /*0b90*/  IMAD.HI.U32 R14, R5, R21, RZ ;  /* 0x00000015050e7227 */ /* 0x000fe200078e00ff */
[----:B------:R-:W-:-:S02]  /*0ba0*/  ISETP.GE.AND P3, PT, R8, RZ, PT ;  /* 0x000000ff0800720c */ /* 0x000fc40003f66270 */
[----:B------:R-:W-:Y:S01]  /*0bb0*/  ISETP.GT.U32.AND P6, PT, R4, R13, PT ;  /* 0x0000000d0400720c */ /* 0x000fe20003fc4070 */
[----:B------:R-:W-:Y:S01]  /*0bc0*/  IMAD.HI.U32 R8, R5, R15, RZ ;  /* 0x0000000f05087227 */ /* 0x000fe200078e00ff */
[----:B------:R-:W-:-:S03]  /*0bd0*/  IABS R19, R18 ;  /* 0x0000001200137213 */ /* 0x000fc60000000000 */
[----:B------:R-:W-:Y:S02]  /*0be0*/  IMAD.MOV R16, RZ, RZ, -R8 ;  /* 0x000000ffff107224 */ /* 0x000fe400078e0a08 */
[--C-:B------:R-:W-:Y:S02]  /*0bf0*/  @!P0 IMAD.IADD R9, R9, 0x1, -R4.reuse ;  /* 0x0000000109098824 */ /* 0x100fe400078e0a04 */
[----:B------:R-:W-:Y:S02]  /*0c00*/  @!P5 IMAD.IADD R7, R7, 0x1, -R4 ;  /* 0x000000010707d824 */ /* 0x000fe400078e0a04 */
[C---:B------:R-:W-:Y:S01]  /*0c10*/  IMAD R15, R4.reuse, R16, R15 ;  /* 0x00000010040f7224 */ /* 0x040fe200078e020f */
[----:B------:R-:W-:Y:S01]  /*0c20*/  ISETP.GT.U32.AND P0, PT, R4, R9, PT ;  /* 0x000000090400720c */ /* 0x000fe20003f04070 */
[----:B------:R-:W-:Y:S01]  /*0c30*/  VIADD R20, R6, 0x2c ;  /* 0x0000002c06147836 */ /* 0x000fe20000000000 */
[----:B------:R-:W-:Y:S01]  /*0c40*/  ISETP.GT.U32.AND P5, PT, R4, R7, PT ;  /* 0x000000070400720c */ /* 0x000fe20003fa4070 */
[----:B------:R-:W-:-:S02]  /*0c50*/  IMAD.MOV R14, RZ, RZ, -R14 ;  /* 0x000000ffff0e7224 */ /* 0x000fc400078e0a0e */
[----:B------:R-:W-:Y:S01]  /*0c60*/  @!P6 IMAD.IADD R13, R13, 0x1, -R4 ;  /* 0x000000010d0de824 */ /* 0x000fe200078e0a04 */
[----:B------:R-:W-:Y:S01]  /*0c70*/  IABS R17, R20 ;  /* 0x0000001400117213 */ /* 0x000fe20000000000 */
[C---:B------:R-:W-:Y:S02]  /*0c80*/  IMAD R21, R4.reuse, R14, R21 ;  /* 0x0000000e04157224 */ /* 0x040fe400078e0215 */
[----:B------:R-:W-:Y:S01]  /*0c90*/  IMAD.HI.U32 R8, R5, R19, RZ ;  /* 0x0000001305087227 */ /* 0x000fe200078e00ff */
[----:B------:R-:W-:-:S03]  /*0ca0*/  ISETP.GT.U32.AND P6, PT, R4, R13, PT ;  /* 0x0000000d0400720c */ /* 0x000fc60003fc4070 */
[--C-:B------:R-:W-:Y:S01]  /*0cb0*/  @!P0 IMAD.IADD R9, R9, 0x1, -R4.reuse ;  /* 0x0000000109098824 */ /* 0x100fe200078e0a04 */
[----:B------:R-:W-:Y:S01]  /*0cc0*/  ISETP.GT.U32.AND P0, PT, R4, R15, PT ;  /* 0x0000000f0400720c */ /* 0x000fe20003f04070 */
[----:B------:R-:W-:Y:S01]  /*0cd0*/  @!P5 IMAD.IADD R7, R7, 0x1, -R4 ;  /* 0x000000010707d824 */ /* 0x000fe200078e0a04 */
[----:B------:R-:W-:Y:S01]  /*0ce0*/  ISETP.GE.AND P5, PT, R20, RZ, PT ;  /* 0x000000ff1400720c */ /* 0x000fe20003fa6270 */
[----:B------:R-:W-:-:S04]  /*0cf0*/  IMAD.HI.U32 R12, R5, R17, RZ ;  /* 0x00000011050c7227 */ /* 0x000fc800078e00ff */
[----:B------:R-:W-:Y:S02]  /*0d00*/  @!P4 IMAD.MOV R7, RZ, RZ, -R7 ;  /* 0x000000ffff07c224 */ /* 0x000fe400078e0a07 */
[----:B------:R-:W-:Y:S02]  /*0d10*/  IMAD.MOV R8, RZ, RZ, -R8 ;  /* 0x000000ffff087224 */ /* 0x000fe400078e0a08 */
[----:B------:R-:W-:Y:S02]  /*0d20*/  VIADD R26, R6, 0x1c ;  /* 0x0000001c061a7836 */ /* 0x000fe40000000000 */
[----:B------:R-:W-:Y:S01]  /*0d30*/  @!P0 IMAD.IADD R15, R15, 0x1, -R4 ;  /* 0x000000010f0f8824 */ /* 0x000fe200078e0a04 */
[C---:B------:R-:W-:Y:S01]  /*0d40*/  ISETP.GT.U32.AND P0, PT, R4.reuse, R21, PT ;  /* 0x000000150400720c */ /* 0x040fe20003f04070 */
[----:B------:R-:W-:Y:S01]  /*0d50*/  IMAD.MOV R12, RZ, RZ, -R12 ;  /* 0x000000ffff0c7224 */ /* 0x000fe200078e0a0c */
[----:B------:R-:W-:Y:S01]  /*0d60*/  IABS R27, R26 ;  /* 0x0000001a001b7213 */ /* 0x000fe20000000000 */
[C---:B------:R-:W-:Y:S01]  /*0d70*/  IMAD R19, R4.reuse, R8, R19 ;  /* 0x0000000804137224 */ /* 0x040fe200078e0213 */
[C---:B------:R-:W-:Y:S01]  /*0d80*/  ISETP.GT.U32.AND P4, PT, R4.reuse, R15, PT ;  /* 0x0000000f0400720c */ /* 0x040fe20003f84070 */
[----:B------:R-:W-:-:S02]  /*0d90*/  IMAD R17, R4, R12, R17 ;  /* 0x0000000c04117224 */ /* 0x000fc400078e0211 */
[----:B------:R-:W-:Y:S02]  /*0da0*/  VIADD R22, R6, 0x20 ;  /* 0x0000002006167836 */ /* 0x000fe40000000000 */
[----:B------:R-:W-:-:S03]  /*0db0*/  IMAD.HI.U32 R12, R5, R27, RZ ;  /* 0x0000001b050c7227 */ /* 0x000fc600078e00ff */
[----:B------:R-:W-:Y:S01]  /*0dc0*/  IABS R25, R22 ;  /* 0x0000001600197213 */ /* 0x000fe20000000000 */
[--C-:B------:R-:W-:Y:S01]  /*0dd0*/  @!P6 IMAD.IADD R13, R13, 0x1, -R4.reuse ;  /* 0x000000010d0de824 */ /* 0x100fe200078e0a04 */
[C---:B------:R-:W-:Y:S01]  /*0de0*/  ISETP.GT.U32.AND P6, PT, R4.reuse, R17, PT ;  /* 0x000000110400720c */ /* 0x040fe20003fc4070 */
[--C-:B------:R-:W-:Y:S02]  /*0df0*/  @!P0 IMAD.IADD R21, R21, 0x1, -R4.reuse ;  /* 0x0000000115158824 */ /* 0x100fe400078e0a04 */
[----:B------:R-:W-:Y:S01]  /*0e00*/  @!P4 IMAD.IADD R15, R15, 0x1, -R4 ;  /* 0x000000010f0fc824 */ /* 0x000fe200078e0a04 */
[----:B------:R-:W-:Y:S01]  /*0e10*/  ISETP.GT.U32.AND P4, PT, R4, R19, PT ;  /* 0x000000130400720c */ /* 0x000fe20003f84070 */
[----:B------:R-:W-:Y:S01]  /*0e20*/  VIADD R24, R6, 0x18 ;  /* 0x0000001806187836 */ /* 0x000fe20000000000 */
[----:B------:R-:W-:Y:S01]  /*0e30*/  ISETP.GT.U32.AND P0, PT, R4, R21, PT ;  /* 0x000000150400720c */ /* 0x000fe20003f04070 */
[----:B------:R-:W-:Y:S02]  /*0e40*/  IMAD.MOV R12, RZ, RZ, -R12 ;  /* 0x000000ffff0c7224 */ /* 0x000fe400078e0a0c */
[----:B------:R-:W-:Y:S01]  /*0e50*/  IMAD.HI.U32 R8, R5, R25, RZ ;  /* 0x0000001905087227 */ /* 0x000fe200078e00ff */
[----:B------:R-:W-:-:S03]  /*0e60*/  IABS R29, R24 ;  /* 0x00000018001d7213 */ /* 0x000fc60000000000 */
[C---:B------:R-:W-:Y:S02]  /*0e70*/  IMAD R27, R4.reuse, R12, R27 ;  /* 0x0000000c041b7224 */ /* 0x040fe400078e021b */
[----:B------:R-:W-:Y:S02]  /*0e80*/  IMAD.MOV R8, RZ, RZ, -R8 ;  /* 0x000000ffff087224 */ /* 0x000fe400078e0a08 */
[----:B------:R-:W-:Y:S01]  /*0e90*/  @!P4 IMAD.IADD R19, R19, 0x1, -R4 ;  /* 0x000000011313c824 */ /* 0x000fe200078e0a04 */
[----:B------:R-:W-:Y:S01]  /*0ea0*/  ISETP.GT.U32.AND P4, PT, R4, R27, PT ;  /* 0x0000001b0400720c */ /* 0x000fe20003f84070 */
[----:B------:R-:W-:-:S04]  /*0eb0*/  IMAD.HI.U32 R14, R5, R29, RZ ;  /* 0x0000001d050e7227 */ /* 0x000fc800078e00ff */
[----:B------:R-:W-:Y:S02]  /*0ec0*/  @!P6 IMAD.IADD R17, R17, 0x1, -R4 ;  /* 0x000000011111e824 */ /* 0x000fe400078e0a04 */
[C---:B------:R-:W-:Y:S02]  /*0ed0*/  IMAD R25, R4.reuse, R8, R25 ;  /* 0x0000000804197224 */ /* 0x040fe400078e0219 */
[----:B------:R-:W-:Y:S01]  /*0ee0*/  IMAD.MOV R14, RZ, RZ, -R14 ;  /* 0x000000ffff0e7224 */ /* 0x000fe200078e0a0e */
[C---:B------:R-:W-:Y:S01]  /*0ef0*/  ISETP.GT.U32.AND P6, PT, R4.reuse, R17, PT ;  /* 0x000000110400720c */ /* 0x040fe20003fc4070 */
[----:B------:R-:W-:Y:S01]  /*0f00*/  @!P0 IMAD.IADD R21, R21, 0x1, -R4 ;  /* 0x0000000115158824 */ /* 0x000fe200078e0a04 */
[----:B------:R-:W-:Y:S01]  /*0f10*/  ISETP.GT.U32.AND P0, PT, R4, R25, PT ;  /* 0x000000190400720c */ /* 0x000fe20003f04070 */
[----:B------:R-:W-:Y:S02]  /*0f20*/  VIADD R20, R6, 0x14 ;  /* 0x0000001406147836 */ /* 0x000fe40000000000 */
[----:B------:R-:W-:-:S02]  /*0f30*/  IMAD R29, R4, R14, R29 ;  /* 0x0000000e041d7224 */ /* 0x000fc400078e021d */
[C---:B------:R-:W-:Y:S01]  /*0f40*/  VIADD R30, R6.reuse, 0x10 ;  /* 0x00000010061e7836 */ /* 0x040fe20000000000 */
[----:B------:R-:W-:Y:S01]  /*0f50*/  IABS R23, R20 ;  /* 0x0000001400177213 */ /* 0x000fe20000000000 */
[----:B------:R-:W-:Y:S02]  /*0f60*/  VIADD R32, R6, 0xc ;  /* 0x0000000c06207836 */ /* 0x000fe40000000000 */
[--C-:B------:R-:W-:Y:S01]  /*0f70*/  @!P4 IMAD.IADD R27, R27, 0x1, -R4.reuse ;  /* 0x000000011b1bc824 */ /* 0x100fe200078e0a04 */
[----:B------:R-:W-:Y:S01]  /*0f80*/  ISETP.GT.U32.AND P4, PT, R4, R29, PT ;  /* 0x0000001d0400720c */ /* 0x000fe20003f84070 */
[----:B------:R-:W-:Y:S01]  /*0f90*/  IMAD.HI.U32 R16, R5, R23, RZ ;  /* 0x0000001705107227 */ /* 0x000fe200078e00ff */
[----:B------:R-:W-:Y:S02]  /*0fa0*/  IABS R31, R30 ;  /* 0x0000001e001f7213 */ /* 0x000fe40000000000 */
[----:B------:R-:W-:Y:S01]  /*0fb0*/  IABS R35, R32 ;  /* 0x0000002000237213 */ /* 0x000fe20000000000 */
[--C-:B------:R-:W-:Y:S01]  /*0fc0*/  @!P6 IMAD.IADD R17, R17, 0x1, -R4.reuse ;  /* 0x000000011111e824 */ /* 0x100fe200078e0a04 */
[----:B------:R-:W-:Y:S01]  /*0fd0*/  ISETP.GE.AND P6, PT, R28, RZ, PT ;  /* 0x000000ff1c00720c */ /* 0x000fe20003fc6270 */
[----:B------:R-:W-:Y:S01]  /*0fe0*/  @!P1 IMAD.MOV R9, RZ, RZ, -R9 ;  /* 0x000000ffff099224 */ /* 0x000fe200078e0a09 */
[----:B------:R-:W-:Y:S01]  /*0ff0*/  ISETP.GT.U32.AND P1, PT, R4, R19, PT ;  /* 0x000000130400720c */ /* 0x000fe20003f24070 */
[----:B------:R-:W-:Y:S01]  /*1000*/  @!P0 IMAD.IADD R25, R25, 0x1, -R4 ;  /* 0x0000000119198824 */ /* 0x000fe200078e0a04 */
[----:B------:R-:W-:Y:S01]  /*1010*/  ISETP.GE.AND P0, PT, R6, RZ, PT ;  /* 0x000000ff0600720c */ /* 0x000fe20003f06270 */
[----:B------:R-:W-:-:S02]  /*1020*/  IMAD.MOV R16, RZ, RZ, -R16 ;  /* 0x000000ffff107224 */ /* 0x000fc400078e0a10 */
[----:B------:R-:W-:Y:S02]  /*1030*/  VIADD R28, R6, 0x8 ;  /* 0x00000008061c7836 */ /* 0x000fe40000000000 */
[----:B------:R-:W-:-:S03]  /*1040*/  IMAD.HI.U32 R8, R5, R31, RZ ;  /* 0x0000001f05087227 */ /* 0x000fc600078e00ff */
[----:B------:R-:W-:Y:S01]  /*1050*/  IABS R37, R28 ;  /* 0x0000001c00257213 */ /* 0x000fe20000000000 */
[----:B------:R-:W-:-:S04]  /*1060*/  IMAD.HI.U32 R12, R5, R35, RZ ;  /* 0x00000023050c7227 */ /* 0x000fc800078e00ff */
[----:B------:R-:W-:Y:S01]  /*1070*/  @!P2 IMAD.MOV R13, RZ, RZ, -R13 ;  /* 0x000000ffff0da224 */ /* 0x000fe200078e0a0d */
[C---:B------:R-:W-:Y:S01]  /*1080*/  ISETP.GT.U32.AND P2, PT, R4.reuse, R25, PT ;  /* 0x000000190400720c */ /* 0x040fe20003f44070 */
[----:B------:R-:W-:Y:S02]  /*1090*/  IMAD R23, R4, R16, R23 ;  /* 0x0000001004177224 */ /* 0x000fe400078e0217 */
[----:B------:R-:W-:Y:S02]  /*10a0*/  IMAD.MOV R8, RZ, RZ, -R8 ;  /* 0x000000ffff087224 */ /* 0x000fe400078e0a08 */
[----:B------:R-:W-:Y:S02]  /*10b0*/  VIADD R6, R6, 0x4 ;  /* 0x0000000406067836 */ /* 0x000fe40000000000 */
[----:B------:R-:W-:Y:S02]  /*10c0*/  IMAD.MOV R12, RZ, RZ, -R12 ;  /* 0x000000ffff0c7224 */ /* 0x000fe400078e0a0c */
[----:B------:R-:W-:-:S02]  /*10d0*/  @!P4 IMAD.IADD R29, R29, 0x1, -R4 ;  /* 0x000000011d1dc824 */ /* 0x000fc400078e0a04 */
[----:B------:R-:W-:-:S03]  /*10e0*/  IMAD.HI.U32 R16, R5, R39, RZ ;  /* 0x0000002705107227 */ /* 0x000fc600078e00ff */
[C---:B------:R-:W-:Y:S01]  /*10f0*/  ISETP.GT.U32.AND P4, PT, R4.reuse, R29, PT ;  /* 0x0000001d0400720c */ /* 0x040fe20003f84070 */
[C---:B------:R-:W-:Y:S01]  /*1100*/  IMAD R31, R4.reuse, R8, R31 ;  /* 0x00000008041f7224 */ /* 0x040fe200078e021f */
[----:B------:R-:W-:Y:S01]  /*1110*/  IABS R8, R6 ;  /* 0x0000000600087213 */ /* 0x000fe20000000000 */
[----:B------:R-:W-:Y:S02]  /*1120*/  IMAD R35, R4, R12, R35 ;  /* 0x0000000c04237224 */ /* 0x000fe400078e0223 */
[----:B------:R-:W-:Y:S02]  /*1130*/  IMAD.MOV R16, RZ, RZ, -R16 ;  /* 0x000000ffff107224 */ /* 0x000fe400078e0a10 */
[----:B------:R-:W-:-:S04]  /*1140*/  IMAD.HI.U32 R14, R5, R37, RZ ;  /* 0x00000025050e7227 */ /* 0x000fc800078e00ff */
[----:B------:R-:W-:Y:S01]  /*1150*/  @!P3 IMAD.MOV R15, RZ, RZ, -R15 ;  /* 0x000000ffff0fb224 */ /* 0x000fe200078e0a0f */
[C---:B------:R-:W-:Y:S01]  /*1160*/  ISETP.GT.U32.AND P3, PT, R4.reuse, R27, PT ;  /* 0x0000001b0400720c */ /* 0x040fe20003f64070 */
[----:B------:R-:W-:Y:S01]  /*1170*/  @!P5 IMAD.MOV R17, RZ, RZ, -R17 ;  /* 0x000000ffff11d224 */ /* 0x000fe200078e0a11 */
[C---:B------:R-:W-:Y:S01]  /*1180*/  ISETP.GT.U32.AND P5, PT, R4.reuse, R23, PT ;  /* 0x000000170400720c */ /* 0x040fe20003fa4070 */
[----:B------:R-:W-:Y:S01]  /*1190*/  @!P6 IMAD.MOV R21, RZ, RZ, -R21 ;  /* 0x000000ffff15e224 */ /* 0x000fe200078e0a15 */
[C---:B------:R-:W-:Y:S01]  /*11a0*/  ISETP.GT.U32.AND P6, PT, R4.reuse, R31, PT ;  /* 0x0000001f0400720c */ /* 0x040fe20003fc4070 */
[----:B------:R-:W-:Y:S01]  /*11b0*/  @!P1 IMAD.IADD R19, R19, 0x1, -R4 ;  /* 0x0000000113139824 */ /* 0x000fe200078e0a04 */
[C---:B------:R-:W-:Y:S01]  /*11c0*/  ISETP.GT.U32.AND P1, PT, R4.reuse, R35, PT ;  /* 0x000000230400720c */ /* 0x040fe20003f24070 */
[----:B------:R-:W-:Y:S02]  /*11d0*/  IMAD R39, R4, R16, R39 ;  /* 0x0000001004277224 */ /* 0x000fe400078e0227 */
[----:B------:R-:W-:-:S02]  /*11e0*/  IMAD.MOV R14, RZ, RZ, -R14 ;  /* 0x000000ffff0e7224 */ /* 0x000fc400078e0a0e */
[----:B------:R-:W-:-:S04]  /*11f0*/  IMAD.HI.U32 R5, R5, R8, RZ ;  /* 0x0000000805057227 */ /* 0x000fc800078e00ff */
[--C-:B------:R-:W-:Y:S01]  /*1200*/  @!P2 IMAD.IADD R25, R25, 0x1, -R4.reuse ;  /* 0x000000011919a824 */ /* 0x100fe200078e0a04 */
[C---:B------:R-:W-:Y:S01]  /*1210*/  ISETP.GT.U32.AND P2, PT, R4.reuse, R39, PT ;  /* 0x000000270400720c */ /* 0x040fe20003f44070 */
[C---:B------:R-:W-:Y:S02]  /*1220*/  IMAD R37, R4.reuse, R14, R37 ;  /* 0x0000000e04257224 */ /* 0x040fe400078e0225 */
[----:B------:R-:W-:Y:S02]  /*1230*/  IMAD.MOV R5, RZ, RZ, -R5 ;  /* 0x000000ffff057224 */ /* 0x000fe400078e0a05 */
[----:B------:R-:W-:Y:S01]  /*1240*/  @!P4 IMAD.IADD R29, R29, 0x1, -R4 ;  /* 0x000000011d1dc824 */ /* 0x000fe200078e0a04 */
[C---:B------:R-:W-:Y:S01]  /*1250*/  ISETP.GT.U32.AND P4, PT, R4.reuse, R37, PT ;  /* 0x000000250400720c */ /* 0x040fe20003f84070 */
[----:B------:R-:W-:Y:S01]  /*1260*/  IMAD R5, R4, R5, R8 ;  /* 0x0000000504057224 */ /* 0x000fe200078e0208 */
[----:B------:R-:W-:Y:S01]  /*1270*/  SHF.R.U32.HI R8, RZ, 0x5, R0 ;  /* 0x00000005ff087819 */ /* 0x000fe20000011600 */
[--C-:B------:R-:W-:Y:S01]  /*1280*/  @!P3 IMAD.IADD R27, R27, 0x1, -R4.reuse ;  /* 0x000000011b1bb824 */ /* 0x100fe200078e0a04 */
[----:B------:R-:W-:Y:S01]  /*1290*/  ISETP.GE.AND P3, PT, R18, RZ, PT ;  /* 0x000000ff1200720c */ /* 0x000fe20003f66270 */
[--C-:B------:R-:W-:Y:S01]  /*12a0*/  @!P5 IMAD.IADD R23, R23, 0x1, -R4.reuse ;  /* 0x000000011717d824 */ /* 0x100fe200078e0a04 */
[----:B------:R-:W-:Y:S01]  /*12b0*/  ISETP.GE.AND P5, PT, R22, RZ, PT ;  /* 0x000000ff1600720c */ /* 0x000fe20003fa6270 */
[--C-:B------:R-:W-:Y:S01]  /*12c0*/  @!P6 IMAD.IADD R31, R31, 0x1, -R4.reuse ;  /* 0x000000011f1fe824 */ /* 0x100fe200078e0a04 */
[----:B------:R-:W-:Y:S01]  /*12d0*/  ISETP.GE.AND P6, PT, R26, RZ, PT ;  /* 0x000000ff1a00720c */ /* 0x000fe20003fc6270 */
[--C-:B------:R-:W-:Y:S01]  /*12e0*/  @!P1 IMAD.IADD R35, R35, 0x1, -R4.reuse ;  /* 0x0000000123239824 */ /* 0x100fe200078e0a04 */
[----:B------:R-:W-:Y:S01]  /*12f0*/  ISETP.GT.U32.AND P1, PT, R4, R5, PT ;  /* 0x000000050400720c */ /* 0x000fe20003f24070 */
[--C-:B------:R-:W-:Y:S01]  /*1300*/  @!P2 IMAD.IADD R39, R39, 0x1, -R4.reuse ;  /* 0x000000012727a824 */ /* 0x100fe200078e0a04 */
[----:B------:R-:W-:Y:S01]  /*1310*/  ISETP.GE.AND P2, PT, R24, RZ, PT ;  /* 0x000000ff1800720c */ /* 0x000fe20003f46270 */
[--C-:B------:R-:W-:Y:S01]  /*1320*/  @!P4 IMAD.IADD R37, R37, 0x1, -R4.reuse ;  /* 0x000000012525c824 */ /* 0x100fe200078e0a04 */
[----:B------:R-:W-:Y:S01]  /*1330*/  ISETP.GT.U32.AND P4, PT, R4, R31, PT ;  /* 0x0000001f0400720c */ /* 0x000fe20003f84070 */
[----:B------:R-:W-:Y:S01]  /*1340*/  IMAD R2, R2, UR13, RZ ;  /* 0x0000000d02027c24 */ /* 0x000fe2000f8e02ff */
[----:B------:R-:W-:Y:S01]  /*1350*/  R2UR UR60, R8 ;  /* 0x00000000083c72ca */ /* 0x000fe200000e0000 */
[----:B------:R-:W-:Y:S01]  /*1360*/  @!P3 IMAD.MOV R19, RZ, RZ, -R19 ;  /* 0x000000ffff13b224 */ /* 0x000fe200078e0a13 */
[C---:B------:R-:W-:Y:S01]  /*1370*/  ISETP.GT.U32.AND P3, PT, R4.reuse, R23, PT ;  /* 0x000000170400720c */ /* 0x040fe20003f64070 */
[----:B------:R-:W-:Y:S01]  /*1380*/  @!P5 IMAD.MOV R25, RZ, RZ, -R25 ;  /* 0x000000ffff19d224 */ /* 0x000fe200078e0a19 */
[C---:B------:R-:W-:Y:S01]  /*1390*/  ISETP.GT.U32.AND P5, PT, R4.reuse, R35, PT ;  /* 0x000000230400720c */ /* 0x040fe20003fa4070 */
[----:B------:R-:W-:Y:S01]  /*13a0*/  @!P6 IMAD.MOV R27, RZ, RZ, -R27 ;  /* 0x000000ffff1be224 */ /* 0x000fe200078e0a1b */
[C---:B------:R-:W-:Y:S01]  /*13b0*/  ISETP.GT.U32.AND P6, PT, R4.reuse, R37, PT ;  /* 0x000000250400720c */ /* 0x040fe20003fc4070 */
[--C-:B------:R-:W-:Y:S01]  /*13c0*/  @!P1 IMAD.IADD R5, R5, 0x1, -R4.reuse ;  /* 0x0000000105059824 */ /* 0x100fe200078e0a04 */
[----:B------:R-:W-:Y:S01]  /*13d0*/  ISETP.GT.U32.AND P1, PT, R4, R39, PT ;  /* 0x000000270400720c */ /* 0x000fe20003f24070 */
[----:B------:R-:W-:Y:S01]  /*13e0*/  @!P2 IMAD.MOV R29, RZ, RZ, -R29 ;  /* 0x000000ffff1da224 */ /* 0x000fe200078e0a1d */
[----:B------:R-:W-:Y:S01]  /*13f0*/  USHF.R.U32.HI UR13, URZ, 0x4, UR22 ;  /* 0x000000043f0d7899 */ /* 0x000fe20008011616 */
[----:B------:R-:W-:Y:S01]  /*1400*/  IMAD.SHL.U32 R8, R0, 0x10, RZ ;  /* 0x0000001000087824 */ /* 0x000fe200078e00ff */
[----:B------:R-:W-:Y:S01]  /*1410*/  ISETP.GT.U32.AND P2, PT, R4, R5, PT ;  /* 0x000000050400720c */ /* 0x000fe20003f44070 */
[--C-:B------:R-:W-:Y:S01]  /*1420*/  @!P4 IMAD.IADD R31, R31, 0x1, -R4.reuse ;  /* 0x000000011f1fc824 */ /* 0x100fe200078e0a04 */
[----:B------:R-:W-:Y:S01]  /*1430*/  ISETP.GE.AND P4, PT, R30, RZ, PT ;  /* 0x000000ff1e00720c */ /* 0x000fe20003f86270 */
        /* <DEDUP_REMOVED lines=8> */
[----:B------:R-:W-:Y:S01]  /*14c0*/  USGXT.U32 UR13, UR13, 0xe ;  /* 0x0000000e0d0d789a */ /* 0x000fe20008000000 */
[----:B------:R-:W-:Y:S01]  /*14d0*/  LOP3.LUT R45, R8, 0x70, RZ, 0xc0, !PT ;  /* 0x00000070082d7812 */ /* 0x000fe200078ec0ff */
[----:B------:R-:W-:Y:S01]  /*14e0*/  @!P2 IMAD.IADD R5, R5, 0x1, -R4 ;  /* 0x000000010505a824 */ /* 0x000fe200078e0a04 */
[----:B------:R-:W-:Y:S01]  /*14f0*/  ISETP.NE.AND P2, PT, R33, RZ, PT ;  /* 0x000000ff2100720c */ /* 0x000fe20003f45270 */
[----:B------:R-:W-:Y:S01]  /*1500*/  @!P4 IMAD.MOV R31, RZ, RZ, -R31 ;  /* 0x000000ffff1fc224 */ /* 0x000fe200078e0a1f */
[----:B------:R-:W-:Y:S01]  /*1510*/  LOP3.LUT R8, RZ, R33, RZ, 0x33, !PT ;  /* 0x00000021ff087212 */ /* 0x000fe200078e33ff */
[----:B------:R-:W-:Y:S01]  /*1520*/  IMAD.MOV.U32 R33, RZ, RZ, R5 ;  /* 0x000000ffff217224 */ /* 0x000fe200078e0005 */
[----:B------:R-:W-:Y:S01]  /*1530*/  LOP3.LUT R32, R43, 0x60, RZ, 0xfc, !PT ;  /* 0x000000602b207812 */ /* 0x000fe200078efcff */
[----:B------:R-:W-:Y:S01]  /*1540*/  @!P3 IMAD.MOV R23, RZ, RZ, -R23 ;  /* 0x000000ffff17b224 */ /* 0x000fe200078e0a17 */
[C---:B------:R-:W-:Y:S01]  /*1550*/  SEL R7, R8.reuse, R7, !P2 ;  /* 0x0000000708077207 */ /* 0x040fe20005000000 */
        /* <DEDUP_REMOVED lines=8> */
[----:B------:R-:W-:Y:S01]  /*15e0*/  IMAD R12, R7, UR12, RZ ;  /* 0x0000000c070c7c24 */ /* 0x000fe2000f8e02ff */
        /* <DEDUP_REMOVED lines=20> */
[----:B------:R-:W-:Y:S01]  /*1730*/  SEL R7, R8, R39, !P2 ;  /* 0x0000002708077207 */ /* 0x000fe20005000000 */
[----:B------:R-:W-:Y:S01]  /*1740*/  IMAD R37, R37, UR12, RZ ;  /* 0x0000000c25257c24 */ /* 0x000fe2000f8e02ff */
[----:B------:R-:W-:Y:S01]  /*1750*/  IADD3 R8, P3, R12, UR4, RZ ;  /* 0x000000040c087c10 */ /* 0x000fe2000ff7e0ff */
[----:B------:R-:W-:Y:S01]  /*1760*/  IMAD R42, R42, 0x80, R45 ;  /* 0x000000802a2a7824 */ /* 0x000fe200078e022d */
[----:B------:R-:W-:Y:S01]  /*1770*/  IADD3 R18, P2, R9, UR4, RZ ;  /* 0x0000000409127c10 */ /* 0x000fe2000ff5e0ff */
[----:B------:R-:W-:Y:S01]  /*1780*/  IMAD R5, R5, UR12, RZ ;  /* 0x0000000c05057c24 */ /* 0x000fe2000f8e02ff */
[----:B------:R-:W-:Y:S01]  /*1790*/  R2UR UR59, R8 ;  /* 0x00000000083b72ca */ /* 0x000fe200000e0000 */
[----:B------:R-:W-:Y:S01]  /*17a0*/  IMAD R4, R4, UR12, RZ ;  /* 0x0000000c04047c24 */ /* 0x000fe2000f8e02ff */
[----:B------:R-:W-:Y:S01]  /*17b0*/  IADD3 R8, P1, R17, UR4, RZ ;  /* 0x0000000411087c10 */ /* 0x000fe2000ff3e0ff */
[----:B------:R-:W-:Y:S01]  /*17c0*/  IMAD R6, R6, UR12, RZ ;  /* 0x0000000c06067c24 */ /* 0x000fe2000f8e02ff */
[----:B------:R-:W-:Y:S01]  /*17d0*/  IADD3 R14, P5, R15, UR4, RZ ;  /* 0x000000040f0e7c10 */ /* 0x000fe2000ffbe0ff */
[----:B------:R-:W-:Y:S01]  /*17e0*/  IMAD R7, R7, UR12, RZ ;  /* 0x0000000c07077c24 */ /* 0x000fe2000f8e02ff */
[----:B------:R-:W-:Y:S01]  /*17f0*/  R2UR UR55, R8 ;  /* 0x00000000083772ca */ /* 0x000fe200000e0000 */
[----:B------:R-:W-:Y:S01]  /*1800*/  ULDC UR12, c[0x0][0x23c] ;  /* 0x00008f00000c7ab9 */ /* 0x000fe20000000800 */
[----:B------:R-:W-:Y:S01]  /*1810*/  SHF.R.S32.HI R8, RZ, 0x1f, R9 ;  /* 0x0000001fff087819 */ /* 0x000fe20000011409 */
[----:B------:R-:W-:Y:S01]  /*1820*/  UIADD3 UR8, UP0, UR13, 0x2, URZ ;  /* 0x000000020d087890 */ /* 0x000fe2000ff1e03f */
[----:B------:R-:W-:Y:S01]  /*1830*/  R2UR UR56, R14 ;  /* 0x000000000e3872ca */ /* 0x000fe200000e0000 */
[----:B------:R-:W-:Y:S01]  /*1840*/  IMAD R41, R41, UR12, RZ ;  /* 0x0000000c29297c24 */ /* 0x000fe2000f8e02ff */
[----:B------:R-:W-:-:S02]  /*1850*/  IADD3.X R8, R8, UR5, RZ, P2, !PT ;  /* 0x0000000508087c10 */ /* 0x000fc400097fe4ff */
[----:B------:R-:W-:Y:S02]  /*1860*/  CS2R R26, SRZ ;  /* 0x00000000001a7805 */ /* 0x000fe4000001ff00 */
[----:B------:R-:W-:Y:S02]  /*1870*/  SHF.R.S32.HI R14, RZ, 0x1f, R12 ;  /* 0x0000001fff0e7819 */ /* 0x000fe4000001140c */
[----:B------:R-:W-:Y:S02]  /*1880*/  CS2R R28, SRZ ;  /* 0x00000000001c7805 */ /* 0x000fe4000001ff00 */
[----:B------:R-:W-:Y:S01]  /*1890*/  IADD3 R9, P2, R23, UR4, RZ ;  /* 0x0000000417097c10 */ /* 0x000fe2000ff5e0ff */
[----:B------:R-:W-:Y:S01]  /*18a0*/  IMAD R32, R32, UR11, RZ ;  /* 0x0000000b20207c24 */ /* 0x000fe2000f8e02ff */
[----:B------:R-:W-:Y:S01]  /*18b0*/  R2UR UR58, R18 ;  /* 0x00000000123a72ca */ /* 0x000fe200000e0000 */
[----:B------:R-:W-:Y:S01]  /*18c0*/  USHF.L.U32 UR12, UR12, 0x7, URZ ;  /* 0x000000070c0c7899 */ /* 0x000fe2000800063f */
[----:B------:R-:W-:-:S02]  /*18d0*/  IADD3 R18, P0, R21, UR4, RZ ;  /* 0x0000000415127c10 */ /* 0x000fc4000ff1e0ff */
[----:B------:R-:W-:Y:S02]  /*18e0*/  IADD3.X R14, R14, UR5, RZ, P3, !PT ;  /* 0x000000050e0e7c10 */ /* 0x000fe40009ffe4ff */
[----:B------:R-:W-:Y:S02]  /*18f0*/  R2UR UR51, R9 ;  /* 0x00000000093372ca */ /* 0x000fe400000e0000 */
[----:B------:R-:W-:Y:S02]  /*1900*/  IADD3 R12, P3, R25, UR4, RZ ;  /* 0x00000004190c7c10 */ /* 0x000fe4000ff7e0ff */
[----:B------:R-:W-:Y:S02]  /*1910*/  SHF.R.S32.HI R9, RZ, 0x1f, R17 ;  /* 0x0000001fff097819 */ /* 0x000fe40000011411 */
[----:B------:R-:W-:Y:S02]  /*1920*/  SHF.R.S32.HI R21, RZ, 0x1f, R21 ;  /* 0x0000001fff157819 */ /* 0x000fe40000011415 */
[----:B------:R-:W-:-:S02]  /*1930*/  IADD3 R16, P6, R13, UR4, RZ ;  /* 0x000000040d107c10 */ /* 0x000fc4000ffde0ff */
[----:B------:R-:W-:Y:S02]  /*1940*/  R2UR UR46, R8 ;  /* 0x00000000082e72ca */ /* 0x000fe400000e0000 */
[----:B------:R-:W-:Y:S02]  /*1950*/  R2UR UR52, R12 ;  /* 0x000000000c3472ca */ /* 0x000fe400000e0000 */
[----:B------:R-:W-:Y:S02]  /*1960*/  SHF.R.S32.HI R13, RZ, 0x1f, R13 ;  /* 0x0000001fff0d7819 */ /* 0x000fe4000001140d */
[----:B------:R-:W-:Y:S02]  /*1970*/  IADD3.X R9, R9, UR5, RZ, P1, !PT ;  /* 0x0000000509097c10 */ /* 0x000fe40008ffe4ff */
[----:B------:R-:W-:Y:S02]  /*1980*/  IADD3.X R8, R21, UR5, RZ, P0, !PT ;  /* 0x0000000515087c10 */ /* 0x000fe400087fe4ff */
[----:B------:R-:W-:-:S02]  /*1990*/  SHF.R.S32.HI R12, RZ, 0x1f, R15 ;  /* 0x0000001fff0c7819 */ /* 0x000fc4000001140f */
[----:B------:R-:W-:Y:S02]  /*19a0*/  IADD3.X R13, R13, UR5, RZ, P6, !PT ;  /* 0x000000050d0d7c10 */ /* 0x000fe4000b7fe4ff */
[----:B------:R-:W-:Y:S02]  /*19b0*/  R2UR UR43, R9 ;  /* 0x00000000092b72ca */ /* 0x000fe400000e0000 */
[----:B------:R-:W-:Y:S02]  /*19c0*/  R2UR UR42, R8 ;  /* 0x00000000082a72ca */ /* 0x000fe400000e0000 */
[----:B------:R-:W-:Y:S02]  /*19d0*/  IADD3 R17, P6, R31, UR4, RZ ;  /* 0x000000041f117c10 */ /* 0x000fe4000ffde0ff */
[----:B------:R-:W-:Y:S02]  /*19e0*/  IADD3.X R12, R12, UR5, RZ, P5, !PT ;  /* 0x000000050c0c7c10 */ /* 0x000fe4000affe4ff */
[----:B------:R-:W-:-:S02]  /*19f0*/  SHF.R.S32.HI R9, RZ, 0x1f, R23 ;  /* 0x0000001fff097819 */ /* 0x000fc40000011417 */
[----:B------:R-:W-:Y:S02]  /*1a00*/  SHF.R.S32.HI R8, RZ, 0x1f, R31 ;  /* 0x0000001fff087819 */ /* 0x000fe4000001141f */
[----:B------:R-:W-:Y:S02]  /*1a10*/  CS2R R30, SRZ ;  /* 0x00000000001e7805 */ /* 0x000fe4000001ff00 */
[----:B------:R-:W-:Y:S02]  /*1a20*/  R2UR UR57, R16 ;  /* 0x00000000103972ca */ /* 0x000fe400000e0000 */
[----:B------:R-:W-:Y:S02]  /*1a30*/  IADD3 R16, P4, R19, UR4, RZ ;  /* 0x0000000413107c10 */ /* 0x000fe4000ff9e0ff */
[----:B------:R-:W-:Y:S02]  /*1a40*/  R2UR UR45, R13 ;  /* 0x000000000d2d72ca */ /* 0x000fe400000e0000 */
[----:B------:R-:W-:-:S02]  /*1a50*/  R2UR UR44, R12 ;  /* 0x000000000c2c72ca */ /* 0x000fc400000e0000 */
[----:B------:R-:W-:Y:S02]  /*1a60*/  IADD3.X R9, R9, UR5, RZ, P2, !PT ;  /* 0x0000000509097c10 */ /* 0x000fe400097fe4ff */
[----:B------:R-:W-:Y:S02]  /*1a70*/  IADD3.X R8, R8, UR5, RZ, P6, !PT ;  /* 0x0000000508087c10 */ /* 0x000fe4000b7fe4ff */
[----:B------:R-:W-:Y:S02]  /*1a80*/  SHF.R.S32.HI R13, RZ, 0x1f, R19 ;  /* 0x0000001fff0d7819 */ /* 0x000fe40000011413 */
[----:B------:R-:W-:Y:S02]  /*1a90*/  SHF.R.S32.HI R12, RZ, 0x1f, R25 ;  /* 0x0000001fff0c7819 */ /* 0x000fe40000011419 */
[----:B------:R-:W-:Y:S02]  /*1aa0*/  CS2R R24, SRZ ;  /* 0x0000000000187805 */ /* 0x000fe4000001ff00 */
[----:B------:R-:W-:-:S02]  /*1ab0*/  R2UR UR53, R16 ;  /* 0x00000000103572ca */ /* 0x000fc400000e0000 */
[----:B------:R-:W-:Y:S02]  /*1ac0*/  R2UR UR39, R9 ;  /* 0x00000000092772ca */ /* 0x000fe400000e0000 */
[----:B------:R-:W-:Y:S02]  /*1ad0*/  R2UR UR38, R8 ;  /* 0x00000000082672ca */ /* 0x000fe400000e0000 */
[----:B------:R-:W-:Y:S02]  /*1ae0*/  IADD3 R16, P5, R35, UR4, RZ ;  /* 0x0000000423107c10 */ /* 0x000fe4000ffbe0ff */
[----:B------:R-:W-:Y:S02]  /*1af0*/  IADD3 R15, P1, R37, UR4, RZ ;  /* 0x00000004250f7c10 */ /* 0x000fe4000ff3e0ff */
[----:B------:R-:W-:Y:S02]  /*1b00*/  IADD3.X R13, R13, UR5, RZ, P4, !PT ;  /* 0x000000050d0d7c10 */ /* 0x000fe4000a7fe4ff */
[----:B------:R-:W-:-:S02]  /*1b10*/  IADD3.X R12, R12, UR5, RZ, P3, !PT ;  /* 0x000000050c0c7c10 */ /* 0x000fc40009ffe4ff */
[----:B------:R-:W-:Y:S02]  /*1b20*/  SHF.R.S32.HI R9, RZ, 0x1f, R35 ;  /* 0x0000001fff097819 */ /* 0x000fe40000011423 */
[----:B------:R-:W-:Y:S02]  /*1b30*/  SHF.R.S32.HI R8, RZ, 0x1f, R37 ;  /* 0x0000001fff087819 */ /* 0x000fe40000011425 */
[----:B------:R-:W-:Y:S02]  /*1b40*/  R2UR UR54, R18 ;  /* 0x00000000123672ca */ /* 0x000fe400000e0000 */
[----:B------:R-:W-:Y:S02]  /*1b50*/  R2UR UR50, R17 ;  /* 0x00000000113272ca */ /* 0x000fe400000e0000 */
[----:B------:R-:W-:Y:S02]  /*1b60*/  R2UR UR49, R16 ;  /* 0x00000000103172ca */ /* 0x000fe400000e0000 */
[----:B------:R-:W-:-:S02]  /*1b70*/  R2UR UR47, R14 ;  /* 0x000000000e2f72ca */ /* 0x000fc400000e0000 */
[----:B------:R-:W-:Y:S02]  /*1b80*/  R2UR UR41, R13 ;  /* 0x000000000d2972ca */ /* 0x000fe400000e0000 */
[----:B------:R-:W-:Y:S02]  /*1b90*/  R2UR UR40, R12 ;  /* 0x000000000c2872ca */ /* 0x000fe400000e0000 */
[----:B------:R-:W-:Y:S02]  /*1ba0*/  IADD3.X R9, R9, UR5, RZ, P5, !PT ;  /* 0x0000000509097c10 */ /* 0x000fe4000affe4ff */
[----:B------:R-:W-:Y:S02]  /*1bb0*/  IADD3.X R8, R8, UR5, RZ, P1, !PT ;  /* 0x0000000508087c10 */ /* 0x000fe40008ffe4ff */
[----:B------:R-:W-:Y:S02]  /*1bc0*/  IADD3 R20, P0, R2, UR6, RZ ;  /* 0x0000000602147c10 */ /* 0x000fe4000ff1e0ff */
[----:B------:R-:W-:-:S02]  /*1bd0*/  LOP3.LUT R23, R43, 0x70, RZ, 0xfc, !PT ;  /* 0x000000702b177812 */ /* 0x000fc400078efcff */
[C---:B------:R-:W-:Y:S02]  /*1be0*/  LOP3.LUT R33, R43.reuse, 0x50, RZ, 0xfc, !PT ;  /* 0x000000502b217812 */ /* 0x040fe400078efcff */
[----:B------:R-:W-:Y:S01]  /*1bf0*/  LOP3.LUT R39, R43, 0x30, RZ, 0xfc, !PT ;  /* 0x000000302b277812 */ /* 0x000fe200078efcff */
[----:B------:R-:W-:Y:S01]  /*1c00*/  IMAD R23, R23, UR11, RZ ;  /* 0x0000000b17177c24 */ /* 0x000fe2000f8e02ff */
[----:B------:R-:W-:Y:S01]  /*1c10*/  SHF.R.S32.HI R21, RZ, 0x1f, R5 ;  /* 0x0000001fff157819 */ /* 0x000fe20000011405 */
[----:B------:R-:W-:Y:S01]  /*1c20*/  IMAD R33, R33, UR11, RZ ;  /* 0x0000000b21217c24 */ /* 0x000fe2000f8e02ff */
[----:B------:R-:W-:Y:S01]  /*1c30*/  IADD3 R16, P1, R5, UR4, RZ ;  /* 0x0000000405107c10 */ /* 0x000fe2000ff3e0ff */
[----:B------:R-:W-:Y:S01]  /*1c40*/  IMAD R39, R39, UR11, RZ ;  /* 0x0000000b27277c24 */ /* 0x000fe2000f8e02ff */
[----:B------:R-:W-:Y:S02]  /*1c50*/  SHF.R.S32.HI R17, RZ, 0x1f, R4 ;  /* 0x0000001fff117819 */ /* 0x000fe40000011404 */
[----:B------:R-:W-:-:S02]  /*1c60*/  IADD3 R12, P2, R4, UR4, RZ ;  /* 0x00000004040c7c10 */ /* 0x000fc4000ff5e0ff */
[----:B------:R-:W-:Y:S02]  /*1c70*/  SHF.R.S32.HI R18, RZ, 0x1f, R6 ;  /* 0x0000001fff127819 */ /* 0x000fe40000011406 */
[----:B------:R-:W-:Y:S02]  /*1c80*/  IADD3 R13, P3, R6, UR4, RZ ;  /* 0x00000004060d7c10 */ /* 0x000fe4000ff7e0ff */
[----:B------:R-:W-:Y:S02]  /*1c90*/  SHF.R.S32.HI R19, RZ, 0x1f, R7 ;  /* 0x0000001fff137819 */ /* 0x000fe40000011407 */
[----:B------:R-:W-:Y:S01]  /*1ca0*/  IADD3 R14, P4, R7, UR4, RZ ;  /* 0x00000004070e7c10 */ /* 0x000fe2000ff9e0ff */
[----:B------:R-:W-:Y:S01]  /*1cb0*/  UMOV UR4, URZ ;  /* 0x0000003f00047c82 */ /* 0x000fe20008000000 */
[----:B------:R-:W-:Y:S01]  /*1cc0*/  LOP3.LUT R22, R3, 0x1ff, R0, 0x78, !PT ;  /* 0x000001ff03167812 */ /* 0x000fe200078e7800 */
[----:B------:R-:W-:Y:S01]  /*1cd0*/  UIADD3.X UR9, UR4, 0x40000040, URZ, UP0, !UPT ;  /* 0x4000004004097890 */ /* 0x000fe200087fe43f */
[----:B------:R-:W-:Y:S01]  /*1ce0*/  LOP3.LUT R42, R42, R43, RZ, 0xfc, !PT ;  /* 0x0000002b2a2a7212 */ /* 0x000fe200078efcff */
[----:B------:R-:W-:Y:S01]  /*1cf0*/  IMAD R43, R43, UR11, RZ ;  /* 0x0000000b2b2b7c24 */ /* 0x000fe2000f8e02ff */
[----:B------:R-:W-:Y:S01]  /*1d00*/  R2UR UR48, R15 ;  /* 0x000000000f3072ca */ /* 0x000fe200000e0000 */
[----:B------:R-:W-:Y:S01]  /*1d10*/  UIADD3.64 UR24, UR8, 0x2, URZ ;  /* 0x0000000208187897 */ /* 0x000fe2000fffe03f */
[----:B------:R-:W-:Y:S01]  /*1d20*/  R2UR UR37, R9 ;  /* 0x00000000092572ca */ /* 0x000fe200000e0000 */
[----:B------:R-:W-:Y:S01]  /*1d30*/  UIADD3.64 UR28, UR8, 0x4, URZ ;  /* 0x00000004081c7897 */ /* 0x000fe2000fffe03f */
[----:B------:R-:W-:-:S02]  /*1d40*/  R2UR UR36, R8 ;  /* 0x00000000082472ca */ /* 0x000fc400000e0000 */
[----:B------:R-:W-:Y:S02]  /*1d50*/  LEA.HI.X.SX32 R15, R2, UR7, 0x1, P0 ;  /* 0x00000007020f7c11 */ /* 0x000fe400080f0eff */
[----:B------:R-:W-:Y:S02]  /*1d60*/  IADD3.X R21, R21, UR5, RZ, P1, !PT ;  /* 0x0000000515157c10 */ /* 0x000fe40008ffe4ff */
[----:B------:R-:W-:Y:S02]  /*1d70*/  IADD3.X R17, R17, UR5, RZ, P2, !PT ;  /* 0x0000000511117c10 */ /* 0x000fe400097fe4ff */
[----:B------:R-:W-:Y:S02]  /*1d80*/  IADD3.X R18, R18, UR5, RZ, P3, !PT ;  /* 0x0000000512127c10 */ /* 0x000fe40009ffe4ff */
[----:B------:R-:W-:Y:S02]  /*1d90*/  IADD3.X R19, R19, UR5, RZ, P4, !PT ;  /* 0x0000000513137c10 */ /* 0x000fe4000a7fe4ff */
[----:B------:R-:W-:-:S02]  /*1da0*/  SHF.R.S32.HI R46, RZ, 0x1f, R41 ;  /* 0x0000001fff2e7819 */ /* 0x000fc40000011429 */
[----:B------:R-:W-:Y:S02]  /*1db0*/  LOP3.LUT R9, R22, 0x40, RZ, 0x3c, !PT ;  /* 0x0000004016097812 */ /* 0x000fe400078e3cff */
[C---:B------:R-:W-:Y:S02]  /*1dc0*/  LOP3.LUT R8, R42.reuse, 0x10, RZ, 0x3c, !PT ;  /* 0x000000102a087812 */ /* 0x040fe400078e3cff */
[C---:B------:R-:W-:Y:S02]  /*1dd0*/  LOP3.LUT R7, R42.reuse, 0x20, RZ, 0x3c, !PT ;  /* 0x000000202a077812 */ /* 0x040fe400078e3cff */
[C---:B------:R-:W-:Y:S02]  /*1de0*/  LOP3.LUT R6, R42.reuse, 0x30, RZ, 0x3c, !PT ;  /* 0x000000302a067812 */ /* 0x040fe400078e3cff */
[C---:B------:R-:W-:Y:S02]  /*1df0*/  LOP3.LUT R5, R42.reuse, 0x40, RZ, 0x3c, !PT ;  /* 0x000000402a057812 */ /* 0x040fe400078e3cff */
[----:B------:R-:W-:-:S02]  /*1e00*/  LOP3.LUT R4, R42, 0x50, RZ, 0x3c, !PT ;  /* 0x000000502a047812 */ /* 0x000fc400078e3cff */
[C---:B------:R-:W-:Y:S02]  /*1e10*/  LOP3.LUT R3, R42.reuse, 0x60, RZ, 0x3c, !PT ;  /* 0x000000602a037812 */ /* 0x040fe400078e3cff */
[----:B------:R-:W-:-:S07]  /*1e20*/  LOP3.LUT R2, R42, 0x70, RZ, 0x3c, !PT ;  /* 0x000000702a027812 */ /* 0x000fce00078e3cff */
.L_x_1:
[--C-:B------:R-:W-:Y:S01]  /*1e30*/  SHF.R.U32.HI R45, RZ, 0x6, R0.reuse ;  /* 0x00000006ff2d7819 */ /* 0x100fe20000011600 */
[----:B------:R-:W-:Y:S01]  /*1e40*/  IMAD.U32 R36, RZ, RZ, UR18 ;  /* 0x00000012ff247e24 */ /* 0x000fe2000f8e00ff */
[----:B------:R-:W-:Y:S02]  /*1e50*/  SHF.R.U32.HI R37, RZ, 0x6, R0 ;  /* 0x00000006ff257819 */ /* 0x000fe40000011600 */
[----:B------:R-:W-:Y:S02]  /*1e60*/  SGXT.U32 R45, R45, 0x3 ;  /* 0x000000032d2d781a */ /* 0x000fe40000000000 */
[----:B------:R-:W-:Y:S01]  /*1e70*/  IADD3 R58, P2, R43, R20, RZ ;  /* 0x000000142b3a7210 */ /* 0x000fe20007f5e0ff */
[----:B------:R-:W-:Y:S01]  /*1e80*/  VIADD R34, R37, 0x8 ;  /* 0x0000000825227836 */ /* 0x000fe20000000000 */
[C---:B------:R-:W-:Y:S02]  /*1e90*/  ISETP.GE.AND P0, PT, R45.reuse, UR61, PT ;  /* 0x0000003d2d007c0c */ /* 0x040fe4000bf06270 */
[----:B------:R-:W-:-:S02]  /*1ea0*/  LOP3.LUT R47, R45, 0x10, RZ, 0xfc, !PT ;  /* 0x000000102d2f7812 */ /* 0x000fc400078efcff */
[----:B------:R-:W-:Y:S02]  /*1eb0*/  ISETP.GE.AND P3, PT, R34, UR61, PT ;  /* 0x0000003d22007c0c */ /* 0x000fe4000bf66270 */
[----:B------:R-:W-:Y:S02]  /*1ec0*/  IADD3 R34, P1, R20, UR18, RZ ;  /* 0x0000001214227c10 */ /* 0x000fe4000ff3e0ff */
[----:B------:R-:W-:Y:S02]  /*1ed0*/  PRMT R50, RZ, 0x7610, R50 ;  /* 0x00007610ff327816 */ /* 0x000fe40000000032 */
[-C--:B------:R-:W-:Y:S02]  /*1ee0*/  LEA.HI.X.SX32 R59, R43, R15.reuse, 0x1, P2 ;  /* 0x0000000f2b3b7211 */ /* 0x080fe400010f0eff */
[----:B------:R-:W-:Y:S01]  /*1ef0*/  LEA.HI.X.SX32 R35, R36, R15, 0x1, P1 ;  /* 0x0000000f24237211 */ /* 0x000fe200008f0eff */
[----:B------:R-:W-:Y:S01]  /*1f00*/  VIADD R36, R37, 0x18 ;  /* 0x0000001825247836 */ /* 0x000fe20000000000 */
[----:B------:R-:W-:Y:S01]  /*1f10*/  ISETP.GE.AND P1, PT, R47, UR61, PT ;  /* 0x0000003d2f007c0c */ /* 0x000fe2000bf26270 */
[----:B------:R-:W2:Y:S01]  /*1f20*/  @!P0 LDG.E.U8 R50, desc[UR32][R58.64] ;  /* 0x000000203a328981 */ /* 0x000ea2000c1e1100 */
[----:B------:R-:W-:-:S02]  /*1f30*/  PRMT R54, RZ, 0x7610, R54 ;  /* 0x00007610ff367816 */ /* 0x000fc40000000036 */
[----:B------:R-:W-:Y:S02]  /*1f40*/  IADD3 R52, P0, R44, R20, RZ ;  /* 0x000000142c347210 */ /* 0x000fe40007f1e0ff */
[----:B------:R-:W-:Y:S01]  /*1f50*/  ISETP.GE.AND P2, PT, R36, UR61, PT ;  /* 0x0000003d24007c0c */ /* 0x000fe2000bf46270 */
[----:B------:R-:W-:Y:S01]  /*1f60*/  IMAD.U32 R56, RZ, RZ, UR19 ;  /* 0x00000013ff387e24 */ /* 0x000fe2000f8e00ff */
[----:B------:R-:W-:Y:S01]  /*1f70*/  LEA.HI.X.SX32 R53, R44, R15, 0x1, P0 ;  /* 0x0000000f2c357211 */ /* 0x000fe200000f0eff */
[----:B------:R0:W3:Y:S01]  /*1f80*/  @!P3 LDG.E.U8 R54, desc[UR32][R34.64] ;  /* 0x000000202236b981 */ /* 0x0000e2000c1e1100 */
[----:B------:R-:W-:Y:S02]  /*1f90*/  PRMT R57, RZ, 0x7610, R57 ;  /* 0x00007610ff397816 */ /* 0x000fe40000000039 */
[----:B------:R-:W-:Y:S02]  /*1fa0*/  IADD3 R48, P0, R20, UR19, RZ ;  /* 0x0000001314307c10 */ /* 0x000fe4000ff1e0ff */
[----:B------:R-:W-:-:S02]  /*1fb0*/  PRMT R55, RZ, 0x7610, R55 ;  /* 0x00007610ff377816 */ /* 0x000fc40000000037 */
[----:B------:R-:W-:Y:S01]  /*1fc0*/  LOP3.LUT R36, R45, 0x20, RZ, 0xfc, !PT ;  /* 0x000000202d247812 */ /* 0x000fe200078efcff */
[----:B------:R1:W4:Y:S01]  /*1fd0*/  @!P1 LDG.E.U8 R57, desc[UR32][R52.64] ;  /* 0x0000002034399981 */ /* 0x000322000c1e1100 */
[C---:B0-----:R-:W-:Y:S01]  /*1fe0*/  VIADD R34, R37.reuse, 0x28 ;  /* 0x0000002825227836 */ /* 0x041fe20000000000 */
[----:B------:R-:W-:Y:S02]  /*1ff0*/  LEA.HI.X.SX32 R49, R56, R15, 0x1, P0 ;  /* 0x0000000f38317211 */ /* 0x000fe400000f0eff */
[----:B------:R-:W-:Y:S02]  /*2000*/  IADD3 R58, P0, R40, R20, RZ ;  /* 0x00000014283a7210 */ /* 0x000fe40007f1e0ff */
[----:B------:R-:W-:Y:S01]  /*2010*/  ISETP.GE.AND P1, PT, R34, UR61, PT ;  /* 0x0000003d22007c0c */ /* 0x000fe2000bf26270 */
[----:B------:R-:W-:Y:S01]  /*2020*/  VIADD R34, R37, 0x38 ;  /* 0x0000003825227836 */ /* 0x000fe20000000000 */
[----:B------:R-:W-:Y:S01]  /*2030*/  ISETP.GE.AND P3, PT, R36, UR61, PT ;  /* 0x0000003d24007c0c */ /* 0x000fe2000bf66270 */
[----:B------:R0:W5:Y:S01]  /*2040*/  @!P2 LDG.E.U8 R55, desc[UR32][R48.64] ;  /* 0x000000203037a981 */ /* 0x000162000c1e1100 */
[----:B------:R-:W-:Y:S01]  /*2050*/  IMAD.U32 R36, RZ, RZ, UR20 ;  /* 0x00000014ff247e24 */ /* 0x000fe2000f8e00ff */
[----:B-1----:R-:W-:-:S02]  /*2060*/  IADD3 R52, P2, R20, UR20, RZ ;  /* 0x0000001414347c10 */ /* 0x002fc4000ff5e0ff */
[-C--:B------:R-:W-:Y:S02]  /*2070*/  LEA.HI.X.SX32 R59, R40, R15.reuse, 0x1, P0 ;  /* 0x0000000f283b7211 */ /* 0x080fe400000f0eff */
[----:B------:R-:W-:Y:S02]  /*2080*/  ISETP.GE.AND P0, PT, R34, UR61, PT ;  /* 0x0000003d22007c0c */ /* 0x000fe4000bf06270 */
[----:B------:R-:W-:Y:S02]  /*2090*/  PRMT R34, RZ, 0x7610, R34 ;  /* 0x00007610ff227816 */ /* 0x000fe40000000022 */
[----:B------:R-:W-:Y:S02]  /*20a0*/  LEA.HI.X.SX32 R53, R36, R15, 0x1, P2 ;  /* 0x0000000f24357211 */ /* 0x000fe400010f0eff */
[----:B------:R-:W-:Y:S01]  /*20b0*/  PRMT R35, RZ, 0x7610, R35 ;  /* 0x00007610ff237816 */ /* 0x000fe20000000023 */
[----:B------:R-:W-:Y:S02]  /*20c0*/  VIADD R36, R37, 0x48 ;  /* 0x0000004825247836 */ /* 0x000fe40000000000 */
[----:B------:R1:W5:Y:S01]  /*20d0*/  @!P1 LDG.E.U8 R34, desc[UR32][R52.64] ;  /* 0x0000002034229981 */ /* 0x000362000c1e1100 */
[----:B0-----:R-:W-:Y:S01]  /*20e0*/  IMAD.U32 R48, RZ, RZ, UR21 ;  /* 0x00000015ff307e24 */ /* 0x001fe2000f8e00ff */
[----:B------:R-:W-:-:S02]  /*20f0*/  IADD3 R60, P2, R20, UR21, RZ ;  /* 0x00000015143c7c10 */ /* 0x000fc4000ff5e0ff */
[----:B------:R0:W5:Y:S01]  /*2100*/  @!P3 LDG.E.U8 R35, desc[UR32][R58.64] ;  /* 0x000000203a23b981 */ /* 0x000162000c1e1100 */
[----:B------:R-:W-:Y:S02]  /*2110*/  ISETP.GE.AND P3, PT, R36, UR61, PT ;  /* 0x0000003d24007c0c */ /* 0x000fe4000bf66270 */
[----:B------:R-:W-:Y:S02]  /*2120*/  LOP3.LUT R36, R45, 0x30, RZ, 0xfc, !PT ;  /* 0x000000302d247812 */ /* 0x000fe400078efcff */
[----:B------:R-:W-:Y:S02]  /*2130*/  PRMT R49, RZ, 0x7610, R49 ;  /* 0x00007610ff317816 */ /* 0x000fe40000000031 */
[----:B------:R-:W-:Y:S02]  /*2140*/  LEA.HI.X.SX32 R61, R48, R15, 0x1, P2 ;  /* 0x0000000f303d7211 */ /* 0x000fe400010f0eff */
[----:B------:R-:W-:Y:S01]  /*2150*/  ISETP.GE.AND P2, PT, R36, UR61, PT ;  /* 0x0000003d24007c0c */ /* 0x000fe2000bf46270 */
[----:B------:R-:W-:-:S02]  /*2160*/  IMAD.U32 R48, RZ, RZ, UR17 ;  /* 0x00000011ff307e24 */ /* 0x000fc4000f8e00ff */
[----:B------:R-:W5:Y:S01]  /*2170*/  @!P0 LDG.E.U8 R49, desc[UR32][R60.64] ;  /* 0x000000203c318981 */ /* 0x000f62000c1e1100 */
[----:B-1----:R-:W-:Y:S02]  /*2180*/  IADD3 R52, P0, R39, R20, RZ ;  /* 0x0000001427347210 */ /* 0x002fe40007f1e0ff */
[----:B0-----:R-:W-:Y:S02]  /*2190*/  IADD3 R58, P1, R20, UR17, RZ ;  /* 0x00000011143a7c10 */ /* 0x001fe4000ff3e0ff */
[----:B------:R-:W-:Y:S02]  /*21a0*/  LOP3.LUT R36, R45, 0x40, RZ, 0xfc, !PT ;  /* 0x000000402d247812 */ /* 0x000fe400078efcff */
[----:B------:R-:W-:Y:S02]  /*21b0*/  PRMT R56, RZ, 0x7610, R56 ;  /* 0x00007610ff387816 */ /* 0x000fe40000000038 */
[-C--:B------:R-:W-:Y:S02]  /*21c0*/  LEA.HI.X.SX32 R53, R39, R15.reuse, 0x1, P0 ;  /* 0x0000000f27357211 */ /* 0x080fe400000f0eff */
[----:B------:R-:W-:-:S02]  /*21d0*/  LEA.HI.X.SX32 R59, R48, R15, 0x1, P1 ;  /* 0x0000000f303b7211 */ /* 0x000fc400008f0eff */
[----:B------:R-:W-:Y:S01]  /*21e0*/  ISETP.GE.AND P1, PT, R36, UR61, PT ;  /* 0x0000003d24007c0c */ /* 0x000fe2000bf26270 */
[----:B------:R0:W5:Y:S01]  /*21f0*/  @!P2 LDG.E.U8 R56, desc[UR32][R52.64] ;  /* 0x000000203438a981 */ /* 0x000162000c1e1100 */
[----:B------:R-:W-:Y:S02]  /*2200*/  LOP3.LUT R36, R45, 0x50, RZ, 0xfc, !PT ;  /* 0x000000502d247812 */ /* 0x000fe400078efcff */
[----:B------:R-:W-:Y:S02]  /*2210*/  PRMT R51, RZ, 0x7610, R51 ;  /* 0x00007610ff337816 */ /* 0x000fe40000000033 */
[----:B------:R-:W-:Y:S02]  /*2220*/  ISETP.GE.AND P2, PT, R36, UR61, PT ;  /* 0x0000003d24007c0c */ /* 0x000fe4000bf46270 */
[----:B0-----:R-:W-:Y:S01]  /*2230*/  IADD3 R52, P0, R38, R20, RZ ;  /* 0x0000001426347210 */ /* 0x001fe20007f1e0ff */
[----:B------:R-:W-:-:S03]  /*2240*/  VIADD R36, R37, 0x58 ;  /* 0x0000005825247836 */ /* 0x000fc60000000000 */
[-C--:B------:R-:W-:Y:S02]  /*2250*/  LEA.HI.X.SX32 R53, R38, R15.reuse, 0x1, P0 ;  /* 0x0000000f26357211 */ /* 0x080fe400000f0eff */
[----:B------:R-:W-:Y:S02]  /*2260*/  PRMT R48, RZ, 0x7610, R48 ;  /* 0x00007610ff307816 */ /* 0x000fe40000000030 */
[C---:B------:R-:W-:Y:S01]  /*2270*/  IADD3 R60, P0, R33.reuse, R20, RZ ;  /* 0x00000014213c7210 */ /* 0x040fe20007f1e0ff */
[----:B------:R0:W5:Y:S01]  /*2280*/  @!P1 LDG.E.U8 R51, desc[UR32][R52.64] ;  /* 0x0000002034339981 */ /* 0x000162000c1e1100 */
[----:B------:R-:W-:Y:S01]  /*2290*/  ISETP.GE.AND P1, PT, R36, UR61, PT ;  /* 0x0000003d24007c0c */ /* 0x000fe2000bf26270 */
[----:B------:R-:W-:Y:S01]  /*22a0*/  IMAD.U32 R36, RZ, RZ, UR16 ;  /* 0x00000010ff247e24 */ /* 0x000fe2000f8e00ff */
[----:B------:R-:W-:Y:S01]  /*22b0*/  LEA.HI.X.SX32 R61, R33, R15, 0x1, P0 ;  /* 0x0000000f213d7211 */ /* 0x000fe200000f0eff */
[----:B------:R1:W5:Y:S01]  /*22c0*/  @!P3 LDG.E.U8 R48, desc[UR32][R58.64] ;  /* 0x000000203a30b981 */ /* 0x000362000c1e1100 */
[----:B------:R-:W-:-:S02]  /*22d0*/  PRMT R47, RZ, 0x7610, R47 ;  /* 0x00007610ff2f7816 */ /* 0x000fc4000000002f */
[----:B0-----:R-:W-:-:S04]  /*22e0*/  IADD3 R52, P0, R20, UR16, RZ ;  /* 0x0000001014347c10 */ /* 0x001fc8000ff1e0ff */
[----:B------:R-:W-:Y:S02]  /*22f0*/  LEA.HI.X.SX32 R53, R36, R15, 0x1, P0 ;  /* 0x0000000f24357211 */ /* 0x000fe400000f0eff */
[----:B------:R-:W-:Y:S02]  /*2300*/  LOP3.LUT R36, R45, 0x60, RZ, 0xfc, !PT ;  /* 0x000000602d247812 */ /* 0x000fe400078efcff */
[----:B-1----:R-:W-:Y:S01]  /*2310*/  PRMT R59, RZ, 0x7610, R59 ;  /* 0x00007610ff3b7816 */ /* 0x002fe2000000003b */
[----:B------:R-:W5:Y:S01]  /*2320*/  @!P1 LDG.E.U8 R47, desc[UR32][R52.64] ;  /* 0x00000020342f9981 */ /* 0x000f62000c1e1100 */
[----:B------:R-:W-:Y:S01]  /*2330*/  ISETP.GE.AND P1, PT, R36, UR61, PT ;  /* 0x0000003d24007c0c */ /* 0x000fe2000bf26270 */
[----:B------:R-:W-:-:S03]  /*2340*/  VIADD R36, R37, 0x68 ;  /* 0x0000006825247836 */ /* 0x000fc60000000000 */
[----:B------:R0:W5:Y:S02]  /*2350*/  @!P2 LDG.E.U8 R59, desc[UR32][R60.64] ;  /* 0x000000203c3ba981 */ /* 0x000164000c1e1100 */
[----:B------:R-:W-:Y:S02]  /*2360*/  ISETP.GE.AND P2, PT, R36, UR61, PT ;  /* 0x0000003d24007c0c */ /* 0x000fe4000bf46270 */
[----:B------:R-:W-:Y:S02]  /*2370*/  PRMT R36, RZ, 0x7610, R36 ;  /* 0x00007610ff247816 */ /* 0x000fe40000000024 */
[----:B0-----:R-:W-:Y:S01]  /*2380*/  IADD3 R60, P0, R32, R20, RZ ;  /* 0x00000014203c7210 */ /* 0x001fe20007f1e0ff */
[----:B------:R-:W-:-:S03]  /*2390*/  IMAD.U32 R58, RZ, RZ, UR14 ;  /* 0x0000000eff3a7e24 */ /* 0x000fc6000f8e00ff */
[-C--:B------:R-:W-:Y:S02]  /*23a0*/  LEA.HI.X.SX32 R61, R32, R15.reuse, 0x1, P0 ;  /* 0x0000000f203d7211 */ /* 0x080fe400000f0eff */
[----:B------:R-:W-:Y:S02]  /*23b0*/  IADD3 R52, P0, R20, UR14, RZ ;  /* 0x0000000e14347c10 */ /* 0x000fe4000ff1e0ff */
[----:B------:R-:W-:Y:S01]  /*23c0*/  LOP3.LUT R45, R45, 0x70, RZ, 0xfc, !PT ;  /* 0x000000702d2d7812 */ /* 0x000fe200078efcff */
[----:B------:R0:W5:Y:S01]  /*23d0*/  @!P1 LDG.E.U8 R36, desc[UR32][R60.64] ;  /* 0x000000203c249981 */ /* 0x000162000c1e1100 */
[----:B------:R-:W-:Y:S01]  /*23e0*/  LEA.HI.X.SX32 R53, R58, R15, 0x1, P0 ;  /* 0x0000000f3a357211 */ /* 0x000fe200000f0eff */
[----:B------:R-:W-:Y:S01]  /*23f0*/  VIADD R37, R37, 0x78 ;  /* 0x0000007825257836 */ /* 0x000fe20000000000 */
[----:B------:R-:W-:Y:S02]  /*2400*/  ISETP.GE.AND P1, PT, R45, UR61, PT ;  /* 0x0000003d2d007c0c */ /* 0x000fe4000bf26270 */
[----:B0-----:R-:W-:-:S06]  /*2410*/  PRMT R60, RZ, 0x7610, R60 ;  /* 0x00007610ff3c7816 */ /* 0x001fcc000000003c */
[----:B------:R0:W5:Y:S01]  /*2420*/  @!P2 LDG.E.U8 R60, desc[UR32][R52.64] ;  /* 0x00000020343ca981 */ /* 0x000162000c1e1100 */
[----:B------:R-:W-:Y:S02]  /*2430*/  ISETP.GE.AND P2, PT, R37, UR61, PT ;  /* 0x0000003d25007c0c */ /* 0x000fe4000bf46270 */
[----:B------:R-:W-:Y:S02]  /*2440*/  PRMT R37, RZ, 0x7610, R37 ;  /* 0x00007610ff257816 */ /* 0x000fe40000000025 */
[----:B0-----:R-:W-:-:S04]  /*2450*/  IADD3 R52, P0, R23, R20, RZ ;  /* 0x0000001417347210 */ /* 0x001fc80007f1e0ff */
[----:B------:R-:W-:Y:S01]  /*2460*/  LEA.HI.X.SX32 R53, R23, R15, 0x1, P0 ;  /* 0x0000000f17357211 */ /* 0x000fe200000f0eff */
[----:B------:R-:W-:-:S04]  /*2470*/  IMAD.U32 R58, RZ, RZ, UR15 ;  /* 0x0000000fff3a7e24 */ /* 0x000fc8000f8e00ff */
[----:B------:R0:W5:Y:S01]  /*2480*/  @!P1 LDG.E.U8 R37, desc[UR32][R52.64] ;  /* 0x0000002034259981 */ /* 0x000162000c1e1100 */
[----:B------:R-:W-:Y:S02]  /*2490*/  PRMT R61, RZ, 0x7610, R61 ;  /* 0x00007610ff3d7816 */ /* 0x000fe4000000003d */
[----:B0-----:R-:W-:-:S04]  /*24a0*/  IADD3 R52, P0, R20, UR15, RZ ;  /* 0x0000000f14347c10 */ /* 0x001fc8000ff1e0ff */
[----:B------:R-:W-:-:S05]  /*24b0*/  LEA.HI.X.SX32 R53, R58, R15, 0x1, P0 ;  /* 0x0000000f3a357211 */ /* 0x000fca00000f0eff */
[----:B------:R0:W5:Y:S01]  /*24c0*/  @!P2 LDG.E.U8 R61, desc[UR32][R52.64] ;  /* 0x00000020343da981 */ /* 0x000162000c1e1100 */
[----:B------:R-:W-:Y:S01]  /*24d0*/  BAR.SYNC.DEFER_BLOCKING 0x0 ;  /* 0x0000000000007b1d */ /* 0x000fe20000010000 */
[----:B------:R-:W-:-:S04]  /*24e0*/  LOP3.LUT R45, R0, 0x7f, RZ, 0xc0, !PT ;  /* 0x0000007f002d7812 */ /* 0x000fc800078ec0ff */
[----:B------:R-:W-:Y:S02]  /*24f0*/  ISETP.GE.AND P0, PT, R45, UR61, PT ;  /* 0x0000003d2d007c0c */ /* 0x000fe4000bf06270 */
[----:B0-----:R-:W-:Y:S02]  /*2500*/  IADD3 R52, P1, R41, R13, RZ ;  /* 0x0000000d29347210 */ /* 0x001fe40007f3e0ff */
[----:B------:R-:W-:-:S03]  /*2510*/  PRMT R58, RZ, 0x7610, R58 ;  /* 0x00007610ff3a7816 */ /* 0x000fc6000000003a */
[----:B------:R-:W-:Y:S01]  /*2520*/  IMAD.X R53, R46, 0x1, R18, P1 ;  /* 0x000000012e357824 */ /* 0x000fe200008e0612 */
[----:B------:R-:W-:-:S05]  /*2530*/  PRMT R45, RZ, 0x7610, R45 ;  /* 0x00007610ff2d7816 */ /* 0x000fca000000002d */
[----:B------:R0:W5:Y:S02]  /*2540*/  @!P0 LDG.E.U8 R58, desc[UR32][R52.64] ;  /* 0x00000020343a8981 */ /* 0x000164000c1e1100 */
[----:B0-----:R-:W-:-:S05]  /*2550*/  IADD3 R52, P1, R41, R14, RZ ;  /* 0x0000000e29347210 */ /* 0x001fca0007f3e0ff */
[----:B------:R-:W-:-:S05]  /*2560*/  IMAD.X R53, R46, 0x1, R19, P1 ;  /* 0x000000012e357824 */ /* 0x000fca00008e0613 */
[----:B------:R0:W5:Y:S04]  /*2570*/  @!P0 LDG.E.U8 R45, desc[UR32][R52.64] ;  /* 0x00000020342d8981 */ /* 0x000168000c1e1100 */
[----:B--2---:R-:W-:Y:S04]  /*2580*/  STS.U8 [R42+UR22], R50 ;  /* 0x000000322a007988 */ /* 0x004fe80008000016 */
[----:B---3--:R1:W-:Y:S02]  /*2590*/  STS.U8 [R42+UR22+0x8], R54 ;  /* 0x000008362a007988 */ /* 0x0083e40008000016 */
[----:B-1----:R-:W-:-:S02]  /*25a0*/  IADD3 R54, P1, R41, UR53, RZ ;  /* 0x0000003529367c10 */ /* 0x002fc4000ff3e0ff */
[----:B----4-:R1:W-:Y:S04]  /*25b0*/  STS.U8 [R8+UR22], R57 ;  /* 0x0000003908007988 */ /* 0x0103e80008000016 */
[----:B-----5:R2:W-:Y:S01]  /*25c0*/  STS.U8 [R8+UR22+0x8], R55 ;  /* 0x0000083708007988 */ /* 0x0205e20008000016 */
[----:B-1----:R-:W-:Y:S02]  /*25d0*/  PRMT R57, RZ, 0x7610, R57 ;  /* 0x00007610ff397816 */ /* 0x002fe40000000039 */
[C---:B--2---:R-:W-:Y:S02]  /*25e0*/  IADD3.X R55, R46.reuse, UR41, RZ, P1, !PT ;  /* 0x000000292e377c10 */ /* 0x044fe40008ffe4ff */
[C---:B0-----:R-:W-:Y:S01]  /*25f0*/  IADD3 R52, P1, R41.reuse, UR52, RZ ;  /* 0x0000003429347c10 */ /* 0x041fe2000ff3e0ff */
[----:B------:R0:W-:Y:S03]  /*2600*/  STS.U8 [R7+UR22+0x8], R34 ;  /* 0x0000082207007988 */ /* 0x0001e60008000016 */
[----:B------:R-:W-:Y:S01]  /*2610*/  IADD3.X R53, R46, UR40, RZ, P1, !PT ;  /* 0x000000282e357c10 */ /* 0x000fe20008ffe4ff */
[----:B------:R1:W-:Y:S04]  /*2620*/  STS.U8 [R7+UR22], R35 ;  /* 0x0000002307007988 */ /* 0x0003e80008000016 */
[----:B------:R2:W3:Y:S01]  /*2630*/  @!P0 LDG.E.U8 R57, desc[UR32][R52.64] ;  /* 0x0000002034398981 */ /* 0x0004e2000c1e1100 */
[----:B0-----:R-:W-:-:S02]  /*2640*/  IADD3 R34, P1, R41, R16, RZ ;  /* 0x0000001029227210 */ /* 0x001fc40007f3e0ff */
[----:B------:R-:W-:-:S03]  /*2650*/  PRMT R50, RZ, 0x7610, R50 ;  /* 0x00007610ff327816 */ /* 0x000fc60000000032 */
[----:B-1----:R-:W-:Y:S01]  /*2660*/  IMAD.X R35, R46, 0x1, R21, P1 ;  /* 0x000000012e237824 */ /* 0x002fe200008e0615 */
[----:B--2---:R-:W-:Y:S02]  /*2670*/  PRMT R52, RZ, 0x7610, R52 ;  /* 0x00007610ff347816 */ /* 0x004fe40000000034 */
[----:B------:R0:W2:Y:S04]  /*2680*/  @!P0 LDG.E.U8 R50, desc[UR32][R54.64] ;  /* 0x0000002036328981 */ /* 0x0000a8000c1e1100 */
[----:B------:R1:W4:Y:S01]  /*2690*/  @!P0 LDG.E.U8 R52, desc[UR32][R34.64] ;  /* 0x0000002022348981 */ /* 0x000322000c1e1100 */
[----:B0-----:R-:W-:Y:S02]  /*26a0*/  PRMT R55, RZ, 0x7610, R55 ;  /* 0x00007610ff377816 */ /* 0x001fe40000000037 */
[----:B-1----:R-:W-:-:S05]  /*26b0*/  IADD3 R34, P1, R41, R12, RZ ;  /* 0x0000000c29227210 */ /* 0x002fca0007f3e0ff */
[----:B------:R-:W-:Y:S01]  /*26c0*/  IMAD.X R35, R46, 0x1, R17, P1 ;  /* 0x000000012e237824 */ /* 0x000fe200008e0611 */
[----:B------:R-:W-:-:S04]  /*26d0*/  PRMT R54, RZ, 0x7610, R54 ;  /* 0x00007610ff367816 */ /* 0x000fc80000000036 */
[----:B------:R0:W5:Y:S02]  /*26e0*/  @!P0 LDG.E.U8 R55, desc[UR32][R34.64] ;  /* 0x0000002022378981 */ /* 0x000164000c1e1100 */
[----:B0-----:R-:W-:-:S04]  /*26f0*/  IADD3 R34, P1, R41, UR51, RZ ;  /* 0x0000003329227c10 */ /* 0x001fc8000ff3e0ff */
[----:B------:R-:W-:Y:S01]  /*2700*/  IADD3.X R35, R46, UR39, RZ, P1, !PT ;  /* 0x000000272e237c10 */ /* 0x000fe20008ffe4ff */
[----:B------:R-:W-:Y:S04]  /*2710*/  STS.U8 [R6+UR22], R56 ;  /* 0x0000003806007988 */ /* 0x000fe80008000016 */
[----:B------:R0:W2:Y:S01]  /*2720*/  @!P0 LDG.E.U8 R54, desc[UR32][R34.64] ;  /* 0x0000002022368981 */ /* 0x0000a2000c1e1100 */
[----:B------:R-:W-:-:S03]  /*2730*/  PRMT R53, RZ, 0x7610, R53 ;  /* 0x00007610ff357816 */ /* 0x000fc60000000035 */
[----:B------:R-:W-:Y:S01]  /*2740*/  STS.U8 [R6+UR22+0x8], R49 ;  /* 0x0000083106007988 */ /* 0x000fe20008000016 */
[----:B0-----:R-:W-:-:S03]  /*2750*/  IADD3 R34, P1, R41, UR50, RZ ;  /* 0x0000003229227c10 */ /* 0x001fc6000ff3e0ff */
[----:B------:R0:W-:Y:S01]  /*2760*/  STS.U8 [R5+UR22+0x8], R48 ;  /* 0x0000083005007988 */ /* 0x0001e20008000016 */
[----:B------:R-:W-:-:S03]  /*2770*/  IADD3.X R35, R46, UR38, RZ, P1, !PT ;  /* 0x000000262e237c10 */ /* 0x000fc60008ffe4ff */
[----:B------:R1:W-:Y:S04]  /*2780*/  STS.U8 [R5+UR22], R51 ;  /* 0x0000003305007988 */ /* 0x0003e80008000016 */
[----:B------:R1:W4:Y:S01]  /*2790*/  @!P0 LDG.E.U8 R53, desc[UR32][R34.64] ;  /* 0x0000002022358981 */ /* 0x000322000c1e1100 */
[----:B0-----:R-:W-:-:S04]  /*27a0*/  IADD3 R48, P1, R41, UR49, RZ ;  /* 0x0000003129307c10 */ /* 0x001fc8000ff3e0ff */
[C---:B------:R-:W-:Y:S02]  /*27b0*/  IADD3.X R49, R46.reuse, UR37, RZ, P1, !PT ;  /* 0x000000252e317c10 */ /* 0x040fe40008ffe4ff */
[----:B-1----:R-:W-:Y:S02]  /*27c0*/  IADD3 R34, P1, R41, UR48, RZ ;  /* 0x0000003029227c10 */ /* 0x002fe4000ff3e0ff */
[----:B------:R-:W-:Y:S02]  /*27d0*/  PRMT R51, RZ, 0x7610, R51 ;  /* 0x00007610ff337816 */ /* 0x000fe40000000033 */
[----:B------:R-:W-:Y:S02]  /*27e0*/  IADD3.X R35, R46, UR36, RZ, P1, !PT ;  /* 0x000000242e237c10 */ /* 0x000fe40008ffe4ff */
[----:B------:R-:W-:-:S03]  /*27f0*/  PRMT R56, RZ, 0x7610, R56 ;  /* 0x00007610ff387816 */ /* 0x000fc60000000038 */
[----:B------:R0:W2:Y:S04]  /*2800*/  @!P0 LDG.E.U8 R51, desc[UR32][R34.64] ;  /* 0x0000002022338981 */ /* 0x0000a8000c1e1100 */
[----:B------:R1:W2:Y:S01]  /*2810*/  @!P0 LDG.E.U8 R56, desc[UR32][R48.64] ;  /* 0x0000002030388981 */ /* 0x0002a2000c1e1100 */
[----:B0-----:R-:W-:Y:S02]  /*2820*/  IADD3 R34, P1, R41, UR58, RZ ;  /* 0x0000003a29227c10 */ /* 0x001fe4000ff3e0ff */
[----:B-1----:R-:W-:Y:S02]  /*2830*/  PRMT R49, RZ, 0x7610, R49 ;  /* 0x00007610ff317816 */ /* 0x002fe40000000031 */
[----:B------:R-:W-:-:S05]  /*2840*/  IADD3.X R35, R46, UR46, RZ, P1, !PT ;  /* 0x0000002e2e237c10 */ /* 0x000fca0008ffe4ff */
[----:B------:R0:W2:Y:S01]  /*2850*/  @!P0 LDG.E.U8 R49, desc[UR32][R34.64] ;  /* 0x0000002022318981 */ /* 0x0000a2000c1e1100 */
[----:B------:R-:W-:Y:S02]  /*2860*/  PRMT R48, RZ, 0x7610, R48 ;  /* 0x00007610ff307816 */ /* 0x000fe40000000030 */
[----:B0-----:R-:W-:-:S04]  /*2870*/  IADD3 R34, P1, R41, UR57, RZ ;  /* 0x0000003929227c10 */ /* 0x001fc8000ff3e0ff */
[----:B------:R-:W-:Y:S01]  /*2880*/  IADD3.X R35, R46, UR45, RZ, P1, !PT ;  /* 0x0000002d2e237c10 */ /* 0x000fe20008ffe4ff */
[----:B------:R0:W-:Y:S04]  /*2890*/  STS.U8 [R4+UR22], R59 ;  /* 0x0000003b04007988 */ /* 0x0001e80008000016 */
[----:B------:R1:W2:Y:S04]  /*28a0*/  @!P0 LDG.E.U8 R48, desc[UR32][R34.64] ;  /* 0x0000002022308981 */ /* 0x0002a8000c1e1100 */
[----:B------:R-:W-:Y:S01]  /*28b0*/  STS.U8 [R4+UR22+0x8], R47 ;  /* 0x0000082f04007988 */ /* 0x000fe20008000016 */
[----:B-1----:R-:W-:-:S03]  /*28c0*/  IADD3 R34, P1, R41, UR56, RZ ;  /* 0x0000003829227c10 */ /* 0x002fc6000ff3e0ff */
[----:B------:R1:W-:Y:S01]  /*28d0*/  STS.U8 [R3+UR22], R36 ;  /* 0x0000002403007988 */ /* 0x0003e20008000016 */
[----:B------:R-:W-:-:S03]  /*28e0*/  IADD3.X R35, R46, UR44, RZ, P1, !PT ;  /* 0x0000002c2e237c10 */ /* 0x000fc60008ffe4ff */
[----:B------:R-:W-:Y:S01]  /*28f0*/  STS.U8 [R3+UR22+0x8], R60 ;  /* 0x0000083c03007988 */ /* 0x000fe20008000016 */
[----:B0-----:R-:W-:Y:S02]  /*2900*/  PRMT R59, RZ, 0x7610, R59 ;  /* 0x00007610ff3b7816 */ /* 0x001fe4000000003b */
[----:B-1----:R-:W-:Y:S01]  /*2910*/  IADD3 R36, P1, R41, UR55, RZ ;  /* 0x0000003729247c10 */ /* 0x002fe2000ff3e0ff */
[----:B------:R0:W-:Y:S01]  /*2920*/  STS.U8 [R2+UR22], R37 ;  /* 0x0000002502007988 */ /* 0x0001e20008000016 */
[----:B------:R-:W-:-:S03]  /*2930*/  PRMT R47, RZ, 0x7610, R47 ;  /* 0x00007610ff2f7816 */ /* 0x000fc6000000002f */
[----:B------:R1:W-:Y:S04]  /*2940*/  STS.U8 [R2+UR22+0x8], R61 ;  /* 0x0000083d02007988 */ /* 0x0003e80008000016 */
[----:B------:R1:W2:Y:S01]  /*2950*/  @!P0 LDG.E.U8 R47, desc[UR32][R34.64] ;  /* 0x00000020222f8981 */ /* 0x0002a2000c1e1100 */
[----:B0-----:R-:W-:Y:S02]  /*2960*/  IADD3.X R37, R46, UR43, RZ, P1, !PT ;  /* 0x0000002b2e257c10 */ /* 0x001fe40008ffe4ff */
[----:B------:R-:W-:-:S03]  /*2970*/  IADD3 R60, P1, R41, UR54, RZ ;  /* 0x00000036293c7c10 */ /* 0x000fc6000ff3e0ff */
[----:B------:R0:W2:Y:S01]  /*2980*/  @!P0 LDG.E.U8 R59, desc[UR32][R36.64] ;  /* 0x00000020243b8981 */ /* 0x0000a2000c1e1100 */
[C---:B-1----:R-:W-:Y:S02]  /*2990*/  IADD3.X R61, R46.reuse, UR42, RZ, P1, !PT ;  /* 0x0000002a2e3d7c10 */ /* 0x042fe40008ffe4ff */
[----:B------:R-:W-:Y:S02]  /*29a0*/  IADD3 R34, P1, R41, UR59, RZ ;  /* 0x0000003b29227c10 */ /* 0x000fe4000ff3e0ff */
[----:B0-----:R-:W-:Y:S02]  /*29b0*/  PRMT R36, RZ, 0x7610, R36 ;  /* 0x00007610ff247816 */ /* 0x001fe40000000024 */
[----:B------:R-:W-:-:S04]  /*29c0*/  IADD3.X R35, R46, UR47, RZ, P1, !PT ;  /* 0x0000002f2e237c10 */ /* 0x000fc80008ffe4ff */
[----:B------:R0:W2:Y:S02]  /*29d0*/  @!P0 LDG.E.U8 R36, desc[UR32][R60.64] ;  /* 0x000000203c248981 */ /* 0x0000a4000c1e1100 */
[----:B0-----:R-:W-:-:S06]  /*29e0*/  PRMT R60, RZ, 0x7610, R60 ;  /* 0x00007610ff3c7816 */ /* 0x001fcc000000003c */
[----:B------:R-:W2:Y:S04]  /*29f0*/  @!P0 LDG.E.U8 R60, desc[UR32][R34.64] ;  /* 0x00000020223c8981 */ /* 0x000ea8000c1e1100 */
[----:B------:R0:W-:Y:S01]  /*2a00*/  STS.U8 [R22+UR22+0x2000], R45 ;  /* 0x0020002d16007988 */ /* 0x0001e20008000016 */
[----:B------:R-:W-:-:S04]  /*2a10*/  USHF.L.U32 UR4, UR60, 0x5, URZ ;  /* 0x000000053c047899 */ /* 0x000fc8000800063f */
[----:B------:R-:W-:-:S04]  /*2a20*/  ULOP3.LUT UR4, UR4, 0x180, URZ, 0xc0, !UPT ;  /* 0x0000018004047892 */ /* 0x000fc8000f8ec03f */
[----:B------:R-:W-:-:S04]  /*2a30*/  ULEA.HI UR4, UR35, UR4, URZ, 0x1c ;  /* 0x0000000423047291 */ /* 0x000fc8000f8fe03f */
[----:B------:R-:W-:Y:S01]  /*2a40*/  ULOP3.LUT UR6, UR4, 0x3fff, URZ, 0xc0, !UPT ;  /* 0x00003fff04067892 */ /* 0x000fe2000f8ec03f */
[----:B------:R-:W-:Y:S02]  /*2a50*/  UMOV UR5, 0x40000040 ;  /* 0x4000004000057882 */ /* 0x000fe40000000000 */
[----:B------:R-:W-:Y:S01]  /*2a60*/  UMOV UR4, UR13 ;  /* 0x0000000d00047c82 */ /* 0x000fe20008000000 */
[----:B------:R-:W-:Y:S01]  /*2a70*/  UMOV UR7, 0x40000040 ;  /* 0x4000004000077882 */ /* 0x000fe20000000000 */
[----:B---3--:R0:W-:Y:S04]  /*2a80*/  STS.U8 [R22+UR22+0x3000], R57 ;  /* 0x0030003916007988 */ /* 0x0081e80008000016 */
[----:B-----5:R0:W-:Y:S04]  /*2a90*/  STS.U8 [R22+UR22+0x2c00], R55 ;  /* 0x002c003716007988 */ /* 0x0201e80008000016 */
[----:B----4-:R0:W-:Y:S04]  /*2aa0*/  STS.U8 [R22+UR22+0x2800], R53 ;  /* 0x0028003516007988 */ /* 0x0101e80008000016 */
[----:B--2---:R0:W-:Y:S04]  /*2ab0*/  STS.U8 [R22+UR22+0x2400], R51 ;  /* 0x0024003316007988 */ /* 0x0041e80008000016 */
[----:B------:R0:W-:Y:S04]  /*2ac0*/  STS.U8 [R22+UR22+0x3c00], R49 ;  /* 0x003c003116007988 */ /* 0x0001e80008000016 */
        /* <DEDUP_REMOVED lines=9> */
[----:B------:R0:W-:Y:S01]  /*2b60*/  STS.U8 [R9+UR22+0x3e00], R60 ;  /* 0x003e003c09007988 */ /* 0x0001e20008000016 */
[----:B------:R1:W-:Y:S06]  /*2b70*/  MEMBAR.ALL.CTA ;  /* 0x0000000000007992 */ /* 0x0003ec0000008000 */
[----:B-1----:R-:W1:Y:S02]  /*2b80*/  FENCE.VIEW.ASYNC.S ;  /* 0x00000000000073c6 */ /* 0x002e640000000000 */
[----:B-1----:R-:W-:Y:S06]  /*2b90*/  BAR.SYNC.DEFER_BLOCKING 0x0 ;  /* 0x0000000000007b1d */ /* 0x002fec0000010000 */
[----:B------:R-:W-:-:S06]  /*2ba0*/  WARPGROUP.ARRIVE ;  /* 0x00000000000079c5 */ /* 0x000fcc0000000000 */
[----:B------:R-:W-:Y:S01]  /*2bb0*/  QGMMA.64x16x32.F32.E5M2.E5M2 R24, gdesc[UR4], R24 ;  /* 0x00200000041879f3 */ /* 0x000fe20008703818 */
[----:B------:R-:W-:Y:S01]  /*2bc0*/  UIADD3 UR10, UP0, UR6, 0x2, URZ ;  /* 0x00000002060a7890 */ /* 0x000fe2000ff1e03f */
[----:B------:R-:W-:-:S03]  /*2bd0*/  UMOV UR4, URZ ;  /* 0x0000003f00047c82 */ /* 0x000fc60008000000 */
[----:B------:R-:W-:-:S04]  /*2be0*/  UIADD3.X UR11, UR4, 0x40000040, URZ, UP0, !UPT ;  /* 0x40000040040b7890 */ /* 0x000fc800087fe43f */
[----:B------:R-:W-:-:S05]  /*2bf0*/  UIADD3.64 UR26, UR10, 0x2, URZ ;  /* 0x000000020a1a7897 */ /* 0x000fca000fffe03f */
[----:B------:R-:W-:Y:S01]  /*2c00*/  QGMMA.64x16x32.F32.E5M2.E5M2 R24, gdesc[UR8], R24 ;  /* 0x00200000081879f3 */ /* 0x000fe20008703818 */
[----:B------:R-:W-:-:S03]  /*2c10*/  UIADD3.64 UR30, UR10, 0x4, URZ ;  /* 0x000000040a1e7897 */ /* 0x000fc6000fffe03f */
[----:B------:R-:W-:Y:S01]  /*2c20*/  QGMMA.64x16x32.F32.E5M2.E5M2 R24, gdesc[UR24], R24 ;  /* 0x00200000181879f3 */ /* 0x000fe20008703818 */
[----:B------:R-:W-:Y:S02]  /*2c30*/  UIADD3 UR23, UR23, -0x1, URZ ;  /* 0xffffffff17177890 */ /* 0x000fe4000fffe03f */
[----:B------:R-:W-:-:S04]  /*2c40*/  USHF.R.S32.HI UR4, URZ, 0x1f, UR12 ;  /* 0x0000001f3f047899 */ /* 0x000fc8000801140c */
[----:B------:R-:W-:Y:S01]  /*2c50*/  ISETP.NE.U32.AND P0, PT, RZ, UR23, PT ;  /* 0x00000017ff007c0c */ /* 0x000fe2000bf05070 */
[----:B------:R-:W-:Y:S01]  /*2c60*/  UIADD3 UR59, UP3, UR12, UR59, URZ ;  /* 0x0000003b0c3b7290 */ /* 0x000fe2000ff7e03f */
[----:B------:R-:W-:Y:S01]  /*2c70*/  QGMMA.64x16x32.F32.E5M2.E5M2 R24, gdesc[UR28], R24, gsb0 ;  /* 0x002000001c1879f3 */ /* 0x000fe20008003818 */
[----:B------:R-:W-:Y:S02]  /*2c80*/  UIADD3 UR58, UP2, UR12, UR58, URZ ;  /* 0x0000003a0c3a7290 */ /* 0x000fe4000ff5e03f */
[----:B------:R-:W-:Y:S02]  /*2c90*/  UIADD3 UR57, UP6, UR12, UR57, URZ ;  /* 0x000000390c397290 */ /* 0x000fe4000ffde03f */
[----:B------:R-:W-:Y:S02]  /*2ca0*/  UIADD3 UR56, UP5, UR12, UR56, URZ ;  /* 0x000000380c387290 */ /* 0x000fe4000ffbe03f */
[----:B------:R-:W-:Y:S02]  /*2cb0*/  UIADD3 UR55, UP1, UR12, UR55, URZ ;  /* 0x000000370c377290 */ /* 0x000fe4000ff3e03f */
[----:B------:R-:W-:Y:S01]  /*2cc0*/  IADD3 R16, P1, R16, UR12, RZ ;  /* 0x0000000c10107c10 */ /* 0x000fe2000ff3e0ff */
[----:B------:R-:W-:Y:S01]  /*2cd0*/  UIADD3.X UR47, UR4, UR47, URZ, UP3, !UPT ;  /* 0x0000002f042f7290 */ /* 0x000fe20009ffe43f */
[----:B------:R-:W-:Y:S01]  /*2ce0*/  IADD3 R12, P2, R12, UR12, RZ ;  /* 0x0000000c0c0c7c10 */ /* 0x000fe2000ff5e0ff */
[----:B------:R-:W-:Y:S01]  /*2cf0*/  UIADD3.X UR46, UR4, UR46, URZ, UP2, !UPT ;  /* 0x0000002e042e7290 */ /* 0x000fe200097fe43f */
[----:B------:R-:W-:Y:S01]  /*2d00*/  IADD3 R13, P3, R13, UR12, RZ ;  /* 0x0000000c0d0d7c10 */ /* 0x000fe2000ff7e0ff */
[----:B------:R-:W-:Y:S01]  /*2d10*/  UIADD3.X UR45, UR4, UR45, URZ, UP6, !UPT ;  /* 0x0000002d042d7290 */ /* 0x000fe2000b7fe43f */
[----:B------:R-:W-:Y:S01]  /*2d20*/  IADD3 R14, P4, R14, UR12, RZ ;  /* 0x0000000c0e0e7c10 */ /* 0x000fe2000ff9e0ff */
[----:B------:R-:W-:-:S02]  /*2d30*/  UIADD3.X UR44, UR4, UR44, URZ, UP5, !UPT ;  /* 0x0000002c042c7290 */ /* 0x000fc4000affe43f */
[----:B------:R-:W-:Y:S02]  /*2d40*/  UIADD3.X UR43, UR4, UR43, URZ, UP1, !UPT ;  /* 0x0000002b042b7290 */ /* 0x000fe40008ffe43f */
[----:B------:R-:W-:Y:S02]  /*2d50*/  UIADD3 UR54, UP0, UR12, UR54, URZ ;  /* 0x000000360c367290 */ /* 0x000fe4000ff1e03f */
[----:B------:R-:W-:Y:S02]  /*2d60*/  UIADD3 UR53, UP4, UR12, UR53, URZ ;  /* 0x000000350c357290 */ /* 0x000fe4000ff9e03f */
[----:B------:R-:W-:Y:S02]  /*2d70*/  UIADD3 UR52, UP3, UR12, UR52, URZ ;  /* 0x000000340c347290 */ /* 0x000fe4000ff7e03f */
[----:B------:R-:W-:Y:S02]  /*2d80*/  UIADD3 UR51, UP2, UR12, UR51, URZ ;  /* 0x000000330c337290 */ /* 0x000fe4000ff5e03f */
[----:B------:R-:W-:-:S02]  /*2d90*/  UIADD3 UR50, UP6, UR12, UR50, URZ ;  /* 0x000000320c327290 */ /* 0x000fc4000ffde03f */
[----:B------:R-:W-:Y:S02]  /*2da0*/  UIADD3 UR49, UP5, UR12, UR49, URZ ;  /* 0x000000310c317290 */ /* 0x000fe4000ffbe03f */
[----:B------:R-:W-:Y:S01]  /*2db0*/  UIADD3 UR48, UP1, UR12, UR48, URZ ;  /* 0x000000300c307290 */ /* 0x000fe2000ff3e03f */
[----:B------:R-:W-:Y:S01]  /*2dc0*/  IMAD.U32 R34, RZ, RZ, UR34 ;  /* 0x00000022ff227e24 */ /* 0x000fe2000f8e00ff */
[----:B------:R-:W-:Y:S01]  /*2dd0*/  IADD3 R20, P5, R20, UR34, RZ ;  /* 0x0000002214147c10 */ /* 0x000fe2000ffbe0ff */
[----:B------:R-:W-:Y:S02]  /*2de0*/  UIADD3.X UR42, UR4, UR42, URZ, UP0, !UPT ;  /* 0x0000002a042a7290 */ /* 0x000fe400087fe43f */
[----:B------:R-:W-:Y:S01]  /*2df0*/  IADD3.X R21, R21, UR4, RZ, P1, !PT ;  /* 0x0000000415157c10 */ /* 0x000fe20008ffe4ff */
[----:B------:R-:W-:Y:S02]  /*2e00*/  UIADD3.X UR41, UR4, UR41, URZ, UP4, !UPT ;  /* 0x0000002904297290 */ /* 0x000fe4000a7fe43f */
[----:B------:R-:W-:Y:S01]  /*2e10*/  IADD3.X R17, R17, UR4, RZ, P2, !PT ;  /* 0x0000000411117c10 */ /* 0x000fe200097fe4ff */
[----:B------:R-:W-:-:S02]  /*2e20*/  UIADD3.X UR40, UR4, UR40, URZ, UP3, !UPT ;  /* 0x0000002804287290 */ /* 0x000fc40009ffe43f */
[----:B------:R-:W-:Y:S01]  /*2e30*/  IADD3.X R18, R18, UR4, RZ, P3, !PT ;  /* 0x0000000412127c10 */ /* 0x000fe20009ffe4ff */
[----:B------:R-:W-:Y:S02]  /*2e40*/  UIADD3.X UR39, UR4, UR39, URZ, UP2, !UPT ;  /* 0x0000002704277290 */ /* 0x000fe400097fe43f */
[----:B------:R-:W-:Y:S01]  /*2e50*/  IADD3.X R19, R19, UR4, RZ, P4, !PT ;  /* 0x0000000413137c10 */ /* 0x000fe2000a7fe4ff */
[----:B------:R-:W-:Y:S02]  /*2e60*/  UIADD3.X UR38, UR4, UR38, URZ, UP6, !UPT ;  /* 0x0000002604267290 */ /* 0x000fe4000b7fe43f */
[----:B------:R-:W-:Y:S02]  /*2e70*/  UIADD3.X UR37, UR4, UR37, URZ, UP5, !UPT ;  /* 0x0000002504257290 */ /* 0x000fe4000affe43f */
[----:B------:R-:W-:Y:S02]  /*2e80*/  UIADD3.X UR36, UR4, UR36, URZ, UP1, !UPT ;  /* 0x0000002404247290 */ /* 0x000fe40008ffe43f */
[----:B------:R-:W-:Y:S01]  /*2e90*/  UIADD3 UR61, UR61, -0x80, URZ ;  /* 0xffffff803d3d7890 */ /* 0x000fe2000fffe03f */
[----:B------:R-:W-:Y:S01]  /*2ea0*/  LEA.HI.X.SX32 R15, R34, R15, 0x1, P5 ;  /* 0x0000000f220f7211 */ /* 0x000fe200028f0eff */
[----:B------:R-:W-:-:S02]  /*2eb0*/  WARPGROUP.DEPBAR.LE gsb0, 0x0 ;  /* 0x00008000000079c5 */ /* 0x000fc40000010000 */
[----:B0-----:R-:W-:Y:S08]  /*2ec0*/  @P0 BRA `(.L_x_1) ;  /* 0xffffffec00d80947 */ /* 0x001ff0000383ffff */
.L_x_0:
[----:B------:R-:W-:Y:S01]  /*2ed0*/  SHF.R.S32.HI R4, RZ, 0x5, R0 ;  /* 0x00000005ff047819 */ /* 0x000fe20000011400 */
[C---:B------:R-:W-:Y:S01]  /*2ee0*/  IMAD.SHL.U32 R5, R0.reuse, 0x80, RZ ;  /* 0x0000008000057824 */ /* 0x040fe200078e00ff */
[C---:B------:R-:W-:Y:S01]  /*2ef0*/  LOP3.LUT R7, R0.reuse, 0x7f, RZ, 0xc0, !PT ;  /* 0x0000007f00077812 */ /* 0x040fe200078ec0ff */
[----:B------:R-:W-:Y:S01]  /*2f00*/  IMAD.SHL.U32 R2, R0, 0x20, RZ ;  /* 0x0000002000027824 */ /* 0x000fe200078e00ff */
[----:B------:R-:W-:Y:S01]  /*2f10*/  SGXT R4, R4, 0x1 ;  /* 0x000000010404781a */ /* 0x000fe20000000200 */
[----:B------:R-:W-:Y:S01]  /*2f20*/  IMAD.SHL.U32 R3, R0, 0x2, RZ ;  /* 0x0000000200037824 */ /* 0x000fe200078e00ff */
[----:B------:R-:W-:Y:S01]  /*2f30*/  LOP3.LUT R6, R5, 0xc00, RZ, 0xc0, !PT ;  /* 0x00000c0005067812 */ /* 0x000fe200078ec0ff */
[----:B------:R-:W-:Y:S01]  /*2f40*/  BAR.SYNC.DEFER_BLOCKING 0x0 ;  /* 0x0000000000007b1d */ /* 0x000fe20000010000 */
[----:B------:R-:W-:Y:S02]  /*2f50*/  LOP3.LUT R2, R2, 0x60, RZ, 0xc0, !PT ;  /* 0x0000006002027812 */ /* 0x000fe400078ec0ff */
[----:B------:R-:W-:Y:S01]  /*2f60*/  LOP3.LUT R5, R4, 0x840, RZ, 0xc0, !PT ;  /* 0x0000084004057812 */ /* 0x000fe200078ec0ff */
[----:B------:R-:W-:Y:S01]  /*2f70*/  IMAD R6, R7, 0x4, R6 ;  /* 0x0000000407067824 */ /* 0x000fe200078e0206 */
[----:B------:R-:W-:Y:S01]  /*2f80*/  LOP3.LUT R8, R0, 0x180, RZ, 0xc0, !PT ;  /* 0x0000018000087812 */ /* 0x000fe200078ec0ff */
[----:B------:R-:W-:Y:S01]  /*2f90*/  ULDC UR4, c[0x0][0x244] ;  /* 0x0000910000047ab9 */ /* 0x000fe20000000800 */
[----:B------:R-:W-:Y:S01]  /*2fa0*/  LOP3.LUT R2, R2, 0x280, R3, 0xf8, !PT ;  /* 0x0000028002027812 */ /* 0x000fe200078ef803 */
[----:B------:R-:W-:Y:S01]  /*2fb0*/  ULDC.64 UR6, c[0x0][0x228] ;  /* 0x00008a0000067ab9 */ /* 0x000fe20000000a00 */
[----:B------:R-:W-:-:S02]  /*2fc0*/  LOP3.LUT R5, R5, 0x1c, R0, 0xf8, !PT ;  /* 0x0000001c05057812 */ /* 0x000fc400078ef800 */
[----:B------:R-:W-:Y:S02]  /*2fd0*/  SHF.R.U32.HI R3, RZ, 0x2, R8 ;  /* 0x00000002ff037819 */ /* 0x000fe40000011608 */
[----:B------:R-:W-:Y:S02]  /*2fe0*/  LOP3.LUT R2, R5, R2, RZ, 0x3c, !PT ;  /* 0x0000000205027212 */ /* 0x000fe400078e3cff */
[----:B------:R-:W-:Y:S02]  /*2ff0*/  SHF.R.U32.HI R13, RZ, 0x6, R0 ;  /* 0x00000006ff0d7819 */ /* 0x000fe40000011600 */
[----:B------:R-:W-:Y:S02]  /*3000*/  F2FP.SATFINITE.E5M2.F32.PACK_AB_MERGE_C R24, R25, R24, RZ ;  /* 0x000000181918723e */ /* 0x000fe400048060ff */
[----:B------:R-:W-:Y:S02]  /*3010*/  F2FP.SATFINITE.E5M2.F32.PACK_AB_MERGE_C R29, R29, R28, RZ ;  /* 0x0000001c1d1d723e */ /* 0x000fe400048060ff */
[----:B------:R-:W-:-:S02]  /*3020*/  F2FP.SATFINITE.E5M2.F32.PACK_AB_MERGE_C R26, R27, R26, RZ ;  /* 0x0000001a1b1a723e */ /* 0x000fc400048060ff */
[----:B------:R-:W-:Y:S02]  /*3030*/  F2FP.SATFINITE.E5M2.F32.PACK_AB_MERGE_C R31, R31, R30, RZ ;  /* 0x0000001e1f1f723e */ /* 0x000fe400048060ff */
[----:B------:R-:W-:Y:S02]  /*3040*/  LOP3.LUT R8, R6, R3, RZ, 0x3c, !PT ;  /* 0x0000000306087212 */ /* 0x000fe400078e3cff */
[----:B------:R-:W-:Y:S02]  /*3050*/  LOP3.LUT R6, R2, 0x2, R13, 0xf8, !PT ;  /* 0x0000000202067812 */ /* 0x000fe400078ef80d */
[----:B------:R-:W-:Y:S02]  /*3060*/  LOP3.LUT R2, R24, 0xffff, RZ, 0xc0, !PT ;  /* 0x0000ffff18027812 */ /* 0x000fe400078ec0ff */
[----:B------:R-:W-:Y:S02]  /*3070*/  LOP3.LUT R5, R29, 0xffff, RZ, 0xc0, !PT ;  /* 0x0000ffff1d057812 */ /* 0x000fe400078ec0ff */
[----:B------:R-:W-:-:S02]  /*3080*/  LOP3.LUT R3, R26, 0xffff, RZ, 0xc0, !PT ;  /* 0x0000ffff1a037812 */ /* 0x000fc400078ec0ff */
[----:B------:R-:W-:Y:S02]  /*3090*/  LOP3.LUT R4, R31, 0xffff, RZ, 0xc0, !PT ;  /* 0x0000ffff1f047812 */ /* 0x000fe400078ec0ff */
[----:B------:R-:W-:Y:S02]  /*30a0*/  SHF.R.U32.HI R2, RZ, 0x8, R2 ;  /* 0x00000008ff027819 */ /* 0x000fe40000011602 */
[----:B------:R-:W-:Y:S02]  /*30b0*/  SHF.R.U32.HI R5, RZ, 0x8, R5 ;  /* 0x00000008ff057819 */ /* 0x000fe40000011605 */
[----:B------:R-:W-:Y:S02]  /*30c0*/  SHF.R.U32.HI R3, RZ, 0x8, R3 ;  /* 0x00000008ff037819 */ /* 0x000fe40000011603 */
[----:B------:R-:W-:Y:S02]  /*30d0*/  SHF.R.U32.HI R4, RZ, 0x8, R4 ;  /* 0x00000008ff047819 */ /* 0x000fe40000011604 */
[----:B------:R-:W-:-:S02]  /*30e0*/  PRMT R7, R29, 0x7604, R24 ;  /* 0x000076041d077816 */ /* 0x000fc40000000018 */
[----:B------:R-:W-:Y:S01]  /*30f0*/  PRMT R9, R5, 0x7604, R2 ;  /* 0x0000760405097816 */ /* 0x000fe20000000002 */
[----:B------:R-:W-:Y:S01]  /*3100*/  IMAD R2, R11, UR4, RZ ;  /* 0x000000040b027c24 */ /* 0x000fe2000f8e02ff */
[----:B------:R-:W-:Y:S01]  /*3110*/  PRMT R26, R31, 0x7604, R26 ;  /* 0x000076041f1a7816 */ /* 0x000fe2000000001a */
[----:B------:R0:W-:Y:S01]  /*3120*/  STS.U16 [R6+UR22], R7 ;  /* 0x0000000706007988 */ /* 0x0001e20008000416 */
[----:B------:R-:W-:Y:S01]  /*3130*/  LOP3.LUT R5, R6, 0x20, RZ, 0x3c, !PT ;  /* 0x0000002006057812 */ /* 0x000fe200078e3cff */
[----:B------:R-:W-:Y:S01]  /*3140*/  ULDC.64 UR4, c[0x0][0x220] ;  /* 0x0000880000047ab9 */ /* 0x000fe20000000a00 */
[----:B------:R-:W-:Y:S01]  /*3150*/  PRMT R4, R4, 0x7604, R3 ;  /* 0x0000760404047816 */ /* 0x000fe20000000003 */
[----:B------:R1:W-:Y:S01]  /*3160*/  STS.U16 [R6+UR22+0x100], R9 ;  /* 0x0001000906007988 */ /* 0x0003e20008000416 */
[----:B------:R-:W-:Y:S02]  /*3170*/  SHF.R.U32.HI R0, RZ, 0x6, R0 ;  /* 0x00000006ff007819 */ /* 0x000fe40000011600 */
[----:B------:R-:W-:Y:S01]  /*3180*/  ISETP.GE.AND P0, PT, R11, UR6, PT ;  /* 0x000000060b007c0c */ /* 0x000fe2000bf06270 */
[----:B------:R-:W-:Y:S01]  /*3190*/  STS.U16 [R5+UR22+0x400], R26 ;  /* 0x0004001a05007988 */ /* 0x000fe20008000416 */
[----:B------:R-:W-:Y:S01]  /*31a0*/  SGXT.U32 R11, R0, 0x3 ;  /* 0x00000003000b781a */ /* 0x000fe20000000000 */
[C---:B0-----:R-:W-:Y:S01]  /*31b0*/  VIADD R7, R13.reuse, 0x38 ;  /* 0x000000380d077836 */ /* 0x041fe20000000000 */
[----:B------:R-:W-:Y:S01]  /*31c0*/  IADD3 R18, P1, R2, UR4, RZ ;  /* 0x0000000402127c10 */ /* 0x000fe2000ff3e0ff */
[----:B------:R0:W-:Y:S01]  /*31d0*/  STS.U16 [R5+UR22+0x500], R4 ;  /* 0x0005000405007988 */ /* 0x0001e20008000416 */
[----:B------:R-:W-:Y:S01]  /*31e0*/  LOP3.LUT R3, R10, R11, RZ, 0xfc, !PT ;  /* 0x0000000b0a037212 */ /* 0x000fe200078efcff */
[----:B------:R-:W-:Y:S01]  /*31f0*/  ULDC UR4, c[0x0][0x248] ;  /* 0x0000920000047ab9 */ /* 0x000fe20000000800 */
[----:B------:R-:W-:Y:S01]  /*3200*/  LEA.HI.X.SX32 R20, R2, UR5, 0x1, P1 ;  /* 0x0000000502147c11 */ /* 0x000fe200088f0eff */
[----:B------:R-:W-:Y:S01]  /*3210*/  BAR.SYNC.DEFER_BLOCKING 0x0 ;  /* 0x0000000000007b1d */ /* 0x000fe20000010000 */
[----:B-1----:R-:W-:Y:S01]  /*3220*/  VIADD R9, R13, 0x28 ;  /* 0x000000280d097836 */ /* 0x002fe20000000000 */
[C---:B------:R-:W-:Y:S01]  /*3230*/  ISETP.LT.AND P1, PT, R3.reuse, UR7, !P0 ;  /* 0x0000000703007c0c */ /* 0x040fe2000c721270 */
[----:B------:R-:W-:Y:S01]  /*3240*/  IMAD R3, R3, UR4, RZ ;  /* 0x0000000403037c24 */ /* 0x000fe2000f8e02ff */
[C-C-:B------:R-:W-:Y:S01]  /*3250*/  LOP3.LUT R21, R10.reuse, 0x30, R11.reuse, 0xfe, !PT ;  /* 0x000000300a157812 */ /* 0x140fe200078efe0b */
[----:B------:R-:W-:Y:S01]  /*3260*/  IMAD.IADD R0, R7, 0x1, R10 ;  /* 0x0000000107007824 */ /* 0x000fe200078e020a */
[----:B------:R-:W-:Y:S01]  /*3270*/  LOP3.LUT R6, R10, 0x20, R11, 0xfe, !PT ;  /* 0x000000200a067812 */ /* 0x000fe200078efe0b */
[----:B0-----:R-:W-:-:S02]  /*3280*/  VIADD R5, R13, 0x8 ;  /* 0x000000080d057836 */ /* 0x001fc40000000000 */
[----:B------:R-:W-:Y:S02]  /*3290*/  VIADD R13, R13, 0x18 ;  /* 0x000000180d0d7836 */ /* 0x000fe40000000000 */
[--C-:B------:R-:W-:Y:S02]  /*32a0*/  IMAD.IADD R2, R5, 0x1, R10.reuse ;  /* 0x0000000105027824 */ /* 0x100fe400078e020a */
[--C-:B------:R-:W-:Y:S02]  /*32b0*/  IMAD.IADD R9, R9, 0x1, R10.reuse ;  /* 0x0000000109097824 */ /* 0x100fe400078e020a */
[C---:B------:R-:W-:Y:S01]  /*32c0*/  IMAD R5, R2.reuse, UR4, RZ ;  /* 0x0000000402057c24 */ /* 0x040fe2000f8e02ff */
[----:B------:R-:W-:Y:S01]  /*32d0*/  ISETP.LT.AND P4, PT, R2, UR7, !P0 ;  /* 0x0000000702007c0c */ /* 0x000fe2000c781270 */
[----:B------:R-:W-:Y:S01]  /*32e0*/  IMAD.IADD R7, R13, 0x1, R10 ;  /* 0x000000010d077824 */ /* 0x000fe200078e020a */
[-C--:B------:R-:W-:Y:S01]  /*32f0*/  IADD3 R2, P2, R3, R18.reuse, RZ ;  /* 0x0000001203027210 */ /* 0x080fe20007f5e0ff */
[----:B------:R-:W-:Y:S01]  /*3300*/  IMAD R12, R6, UR4, RZ ;  /* 0x00000004060c7c24 */ /* 0x000fe2000f8e02ff */
[----:B------:R-:W-:Y:S01]  /*3310*/  LOP3.LUT R10, R10, 0x10, R11, 0xfe, !PT ;  /* 0x000000100a0a7812 */ /* 0x000fe200078efe0b */
[----:B------:R-:W-:Y:S01]  /*3320*/  IMAD R11, R7, UR4, RZ ;  /* 0x00000004070b7c24 */ /* 0x000fe2000f8e02ff */
[----:B------:R-:W-:Y:S01]  /*3330*/  IADD3 R4, P3, R5, R18, RZ ;  /* 0x0000001205047210 */ /* 0x000fe20007f7e0ff */
[----:B------:R-:W-:Y:S01]  /*3340*/  IMAD R13, R9, UR4, RZ ;  /* 0x00000004090d7c24 */ /* 0x000fe2000f8e02ff */
[----:B------:R-:W0:Y:S01]  /*3350*/  LDS R16, [R8+UR22] ;  /* 0x0000001608107984 */ /* 0x000e220008000800 */
[-C--:B------:R-:W-:Y:S01]  /*3360*/  LEA.HI.X.SX32 R3, R3, R20.reuse, 0x1, P2 ;  /* 0x0000001403037211 */ /* 0x080fe200010f0eff */
[----:B------:R-:W-:Y:S01]  /*3370*/  IMAD R14, R21, UR4, RZ ;  /* 0x00000004150e7c24 */ /* 0x000fe2000f8e02ff */
[C---:B------:R-:W-:Y:S01]  /*3380*/  ISETP.LT.AND P5, PT, R10.reuse, UR7, !P0 ;  /* 0x000000070a007c0c */ /* 0x040fe2000c7a1270 */
[----:B------:R-:W1:Y:S01]  /*3390*/  LDS R17, [R8+UR22+0x200] ;  /* 0x0002001608117984 */ /* 0x000e620008000800 */
[----:B------:R-:W-:Y:S01]  /*33a0*/  IMAD R10, R10, UR4, RZ ;  /* 0x000000040a0a7c24 */ /* 0x000fe2000f8e02ff */
[----:B------:R-:W-:-:S02]  /*33b0*/  LEA.HI.X.SX32 R5, R5, R20, 0x1, P3 ;  /* 0x0000001405057211 */ /* 0x000fc400018f0eff */
[----:B------:R-:W-:Y:S02]  /*33c0*/  ISETP.LT.AND P3, PT, R6, UR7, !P0 ;  /* 0x0000000706007c0c */ /* 0x000fe4000c761270 */
[----:B------:R-:W-:Y:S02]  /*33d0*/  IADD3 R6, P6, R10, R18, RZ ;  /* 0x000000120a067210 */ /* 0x000fe40007fde0ff */
[C---:B0-----:R-:W-:Y:S02]  /*33e0*/  PRMT R15, R16.reuse, 0x7770, RZ ;  /* 0x00007770100f7816 */ /* 0x041fe400000000ff */
[----:B------:R-:W-:Y:S02]  /*33f0*/  PRMT R19, R16, 0x7771, RZ ;  /* 0x0000777110137816 */ /* 0x000fe400000000ff */
[C---:B-1----:R-:W-:Y:S01]  /*3400*/  PRMT R23, R17.reuse, 0x7771, RZ ;  /* 0x0000777111177816 */ /* 0x042fe200000000ff */
[----:B------:R0:W-:Y:S01]  /*3410*/  @P1 STG.E.U8 desc[UR32][R2.64], R15 ;  /* 0x0000000f02001986 */ /* 0x0001e2000c101120 */
[----:B------:R-:W-:-:S03]  /*3420*/  PRMT R25, R17, 0x7772, RZ ;  /* 0x0000777211197816 */ /* 0x000fc600000000ff */
[----:B------:R1:W-:Y:S01]  /*3430*/  @P4 STG.E.U8 desc[UR32][R4.64], R19 ;  /* 0x0000001304004986 */ /* 0x0003e2000c101120 */
[----:B------:R-:W-:Y:S02]  /*3440*/  ISETP.LT.AND P4, PT, R7, UR7, !P0 ;  /* 0x0000000707007c0c */ /* 0x000fe4000c781270 */
[----:B------:R-:W-:Y:S02]  /*3450*/  LEA.HI.X.SX32 R7, R10, R20, 0x1, P6 ;  /* 0x000000140a077211 */ /* 0x000fe400030f0eff */
[-C--:B------:R-:W-:Y:S02]  /*3460*/  IADD3 R8, P6, R13, R18.reuse, RZ ;  /* 0x000000120d087210 */ /* 0x080fe40007fde0ff */
[CC--:B0-----:R-:W-:Y:S01]  /*3470*/  IADD3 R2, P1, R11.reuse, R18.reuse, RZ ;  /* 0x000000120b027210 */ /* 0x0c1fe20007f3e0ff */
[----:B------:R-:W-:Y:S01]  /*3480*/  IMAD R15, R0, UR4, RZ ;  /* 0x00000004000f7c24 */ /* 0x000fe2000f8e02ff */
[----:B-1----:R-:W-:Y:S02]  /*3490*/  IADD3 R4, P2, R12, R18, RZ ;  /* 0x000000120c047210 */ /* 0x002fe40007f5e0ff */
[----:B------:R-:W-:-:S02]  /*34a0*/  LEA.HI.X.SX32 R3, R11, R20, 0x1, P1 ;  /* 0x000000140b037211 */ /* 0x000fc400008f0eff */
[----:B------:R-:W-:Y:S02]  /*34b0*/  IADD3 R10, P1, R14, R18, RZ ;  /* 0x000000120e0a7210 */ /* 0x000fe40007f3e0ff */
[-C--:B------:R-:W-:Y:S02]  /*34c0*/  LEA.HI.X.SX32 R5, R12, R20.reuse, 0x1, P2 ;  /* 0x000000140c057211 */ /* 0x080fe400010f0eff */
[----:B------:R-:W-:Y:S02]  /*34d0*/  ISETP.LT.AND P2, PT, R9, UR7, !P0 ;  /* 0x0000000709007c0c */ /* 0x000fe4000c741270 */
[-C--:B------:R-:W-:Y:S02]  /*34e0*/  LEA.HI.X.SX32 R9, R13, R20.reuse, 0x1, P6 ;  /* 0x000000140d097211 */ /* 0x080fe400030f0eff */
[----:B------:R-:W-:Y:S02]  /*34f0*/  LEA.HI.X.SX32 R11, R14, R20, 0x1, P1 ;  /* 0x000000140e0b7211 */ /* 0x000fe400008f0eff */
[----:B------:R-:W-:-:S02]  /*3500*/  IADD3 R12, P6, R15, R18, RZ ;  /* 0x000000120f0c7210 */ /* 0x000fc40007fde0ff */
[----:B------:R-:W-:Y:S02]  /*3510*/  ISETP.LT.AND P1, PT, R21, UR7, !P0 ;  /* 0x0000000715007c0c */ /* 0x000fe4000c721270 */
[----:B------:R-:W-:Y:S02]  /*3520*/  ISETP.LT.AND P0, PT, R0, UR7, !P0 ;  /* 0x0000000700007c0c */ /* 0x000fe4000c701270 */
[C---:B------:R-:W-:Y:S02]  /*3530*/  PRMT R19, R16.reuse, 0x7772, RZ ;  /* 0x0000777210137816 */ /* 0x040fe400000000ff */
[----:B------:R-:W-:Y:S02]  /*3540*/  LEA.HI.X.SX32 R13, R15, R20, 0x1, P6 ;  /* 0x000000140f0d7211 */ /* 0x000fe400030f0eff */
[----:B------:R-:W-:Y:S01]  /*3550*/  PRMT R15, R16, 0x7773, RZ ;  /* 0x00007773100f7816 */ /* 0x000fe200000000ff */
[----:B------:R0:W-:Y:S01]  /*3560*/  @P5 STG.E.U8 desc[UR32][R6.64], R19 ;  /* 0x0000001306005986 */ /* 0x0001e2000c101120 */
[----:B------:R-:W-:-:S02]  /*3570*/  PRMT R21, R17, 0x7770, RZ ;  /* 0x0000777011157816 */ /* 0x000fc400000000ff */
[----:B------:R-:W-:Y:S01]  /*3580*/  PRMT R17, R17, 0x7773, RZ ;  /* 0x0000777311117816 */ /* 0x000fe200000000ff */
[----:B------:R0:W-:Y:S04]  /*3590*/  @P4 STG.E.U8 desc[UR32][R2.64], R15 ;  /* 0x0000000f02004986 */ /* 0x0001e8000c101120 */
[----:B------:R0:W-:Y:S04]  /*35a0*/  @P3 STG.E.U8 desc[UR32][R4.64], R21 ;  /* 0x0000001504003986 */ /* 0x0001e8000c101120 */
[----:B------:R0:W-:Y:S04]  /*35b0*/  @P2 STG.E.U8 desc[UR32][R8.64], R23 ;  /* 0x0000001708002986 */ /* 0x0001e8000c101120 */
[----:B------:R0:W-:Y:S01]  /*35c0*/  @P1 STG.E.U8 desc[UR32][R10.64], R25 ;  /* 0x000000190a001986 */ /* 0x0001e2000c101120 */
[----:B------:R-:W-:Y:S05]  /*35d0*/  @!P0 EXIT ;  /* 0x000000000000894d */ /* 0x000fea0003800000 */
[----:B------:R-:W-:Y:S01]  /*35e0*/  STG.E.U8 desc[UR32][R12.64], R17 ;  /* 0x000000110c007986 */ /* 0x000fe2000c101120 */
[----:B------:R-:W-:Y:S05]  /*35f0*/  EXIT ;  /* 0x000000000000794d */ /* 0x000fea0003800000 */
.L_x_2:
[----:B------:R-:W-:-:S00]  /*3600*/  BRA `(.L_x_2) ;  /* 0xfffffffc00fc7947 */ /* 0x000fc0000383ffff */
[----:B------:R-:W-:-:S00]  /*3610*/  NOP ;  /* 0x0000000000007918 */ /* 0x000fc00000000000 */
        /* <DEDUP_REMOVED lines=14> */
.L_x_3:


//--------------------- .nv.shared.matmul_kernel  --------------------------
	.section	.nv.shared.matmul_kernel,"aw",@nobits
	.sectionflags	@""
	.align	16
	.zero		1024


//--------------------- .nv.shared.reserved.0     --------------------------
	.section	.nv.shared.reserved.0,"aw",@nobits
	.weak		__nv_reservedSMEM_offset_0_alias
	.size		__nv_reservedSMEM_offset_0_alias, 0, 0
	.other		__nv_reservedSMEM_offset_0_alias,@"STO_CUDA_RESERVED_SHARED STV_DEFAULT"
__nv_reservedSMEM_offset_0_alias:
	.zero		0


//--------------------- .nv.constant0.matmul_kernel --------------------------
	.section	.nv.constant0.matmul_kernel,"a",@progbits
	.sectionflags	@""
	.align	4
.nv.constant0.matmul_kernel:
	.zero		608


//--------------------- SYMBOLS --------------------------

	.type		.nv.reservedSmem.offset0,@object
	.size		.nv.reservedSmem.offset0,0x4
